// auto-generated by cutlass_sweep.gemm — config: {"arch": "sm_100", "cluster_m": 2, "cluster_n": 1, "dtype": "fp16", "stages": 5, "tile_k": 32, "tile_m": 64, "tile_n": 256}
#include "cutlass/cutlass.h"
#include "cutlass/gemm/collective/collective_builder.hpp"
#include "cutlass/gemm/device/gemm_universal_adapter.h"
#include "cutlass/gemm/kernel/gemm_universal.hpp"
#include "cutlass/epilogue/collective/collective_builder.hpp"

using ElemA = cutlass::half_t;
using ElemB = cutlass::half_t;
using ElemCD = cutlass::half_t;
using Acc  = float;
using TileShape    = cute::Shape<cute::_64, cute::_256, cute::_32>;
using ClusterShape = cute::Shape<cute::_2, cute::_1, cute::_1>;

using CollectiveEpilogue = typename cutlass::epilogue::collective::CollectiveBuilder<
    cutlass::arch::Sm100, cutlass::arch::OpClassTensorOp,
    TileShape, ClusterShape,
    cutlass::epilogue::collective::EpilogueTileAuto,
    Acc, Acc,
    ElemCD, cutlass::layout::RowMajor, 128 / cutlass::sizeof_bits<ElemCD>::value,
    ElemCD, cutlass::layout::RowMajor, 128 / cutlass::sizeof_bits<ElemCD>::value,
    cutlass::epilogue::collective::EpilogueScheduleAuto
  >::CollectiveOp;

using CollectiveMainloop = typename cutlass::gemm::collective::CollectiveBuilder<
    cutlass::arch::Sm100, cutlass::arch::OpClassTensorOp,
    ElemA, cutlass::layout::RowMajor, 128 / cutlass::sizeof_bits<ElemA>::value,
    ElemB, cutlass::layout::ColumnMajor, 128 / cutlass::sizeof_bits<ElemB>::value,
    Acc,
    TileShape, ClusterShape,
    cutlass::gemm::collective::StageCount<5>,
    cutlass::gemm::collective::KernelScheduleAuto
  >::CollectiveOp;

using GemmKernel = cutlass::gemm::kernel::GemmUniversal<
    cute::Shape<int,int,int,int>,
    CollectiveMainloop,
    CollectiveEpilogue
>;
using Gemm = cutlass::gemm::device::GemmUniversalAdapter<GemmKernel>;

// Force the device kernel symbol into the cubin without needing a host main.
auto* _anchor = &cutlass::device_kernel<GemmKernel>;


// ===== COMPILED SASS (sm_100a) =====

	.target	sm_100a

	.elftype	@"ET_EXEC"


//--------------------- .note.nv.tkinfo           --------------------------
	.section	.note.nv.tkinfo,"",@"SHT_NOTE"
	.sectionflags	@"SHF_NOTE_NV_TKINFO"
	.tkinfo
        /*0018*/ 	.word	0x00000002
        /*0030*/ 	.string	""
        /*0030*/ 	.string	"ptxas"
        /*0030*/ 	.string	"Cuda compilation tools, release 13.0, V13.0.88"
        /*0030*/ 	.string	"Build cuda_13.0.r13.0/compiler.36424714_0"
        /*0030*/ 	.string	"-arch sm_100a -m 64 "



//--------------------- .note.nv.cuinfo           --------------------------
	.section	.note.nv.cuinfo,"",@"SHT_NOTE"
	.sectionflags	@"SHF_NOTE_NV_CUINFO"
        /*0018*/ 	.short	0x0002
        /*001a*/ 	.short	0x0064
        /*001c*/ 	.short	0x0082
	.zero		2


//--------------------- .nv.info                  --------------------------
	.section	.nv.info,"",@"SHT_CUDA_INFO"
	.align	4


	//----- nvinfo : EIATTR_REGCOUNT
	.align		4
        /*0000*/ 	.byte	0x04, 0x2f
        /*0002*/ 	.short	(.L_19 - .L_18)
	.align		4
.L_18:
        /*0004*/ 	.word	index@(_ZN7cutlass13device_kernelINS_4gemm6kernel13GemmUniversalIN4cute5tupleIJiiiiEEENS1_10collective13CollectiveMmaINS1_35MainloopSm100TmaUmmaWarpSpecializedILi5ELi2ELi4ENS5_IJNS4_1CILi2EEENSA_ILi1EEESC_EEEEENS5_IJNSA_ILi64EEENSA_ILi256EEENSA_ILi32EEEEEENS_6half_tENS5_IJlSC_lEEESJ_SK_NS4_8TiledMMAINS4_8MMA_AtomIJNS4_20SM100_MMA_F16BF16_SSISJ_SJ_fLi64ELi256ELNS4_4UMMA5MajorE0ELSP_0ELNSO_7ScaleInE0ELSQ_0EEEEEENS4_6LayoutINS5_IJSC_SC_SC_EEENS5_IJNSA_ILi0EEESV_SV_EEEEENS5_IJNS4_10UnderscoreESY_SY_EEEEENS4_13SM90_TMA_LOADENS4_14ComposedLayoutINS4_7SwizzleILi2ELi4ELi3EEENS4_18smem_ptr_flag_bitsILi16EEENST_INS5_IJNSA_ILi8EEESH_EEENS5_IJSH_SC_EEEEEEEvNS4_8identityENS4_23SM90_TMA_LOAD_MULTICASTES1B_vS1C_EENS_8epilogue10collective18CollectiveEpilogueINS1F_23Sm100TmaWarpSpecializedILi4ELi2ELi32ELb1ELb0EEEJSI_NS5_IJNST_ISF_SC_EES1K_EEESJ_SK_SJ_SK_NS1F_6fusion15FusionCallbacksIS1J_NS1M_17LinearCombinationISJ_fSJ_fLNS_15FloatRoundStyleE2EEESI_S1L_JEEENS4_5SM1004TMEM4LOAD26SM100_TMEM_LOAD_16dp256b8xES11_NS12_INS13_ILi3ELi4ELi3EEES16_NST_INS5_IJS17_SF_EEENS5_IJSF_SC_EEEEEEENS4_17SM75_U32x4_LDSM_NENS4_14SM90_TMA_STOREES20_NS4_17SM90_U32x4_STSM_NENS4_39AutoVectorizingCopyWithAssumedAlignmentILi128EEEEEEvvEEEEvNT_6ParamsE)
        /*0008*/ 	.word	0x0000007a


	//----- nvinfo : EIATTR_FRAME_SIZE
	.align		4
.L_19:
        /*000c*/ 	.byte	0x04, 0x11
        /*000e*/ 	.short	(.L_21 - .L_20)
	.align		4
.L_20:
        /*0010*/ 	.word	index@($__internal_2_$__cuda_sm10x_tcgen05_guardrail_trap_unallocated_columns_being_dealloced)
        /*0014*/ 	.word	0x00000000


	//----- nvinfo : EIATTR_FRAME_SIZE
	.align		4
.L_21:
        /*0018*/ 	.byte	0x04, 0x11
        /*001a*/ 	.short	(.L_23 - .L_22)
	.align		4
.L_22:
        /*001c*/ 	.word	index@($__internal_1_$__cuda_sm10x_tcgen05_guardrail_trap_phase_invalid_during_alloc)
        /*0020*/ 	.word	0x00000000


	//----- nvinfo : EIATTR_FRAME_SIZE
	.align		4
.L_23:
        /*0024*/ 	.byte	0x04, 0x11
        /*0026*/ 	.short	(.L_25 - .L_24)
	.align		4
.L_24:
        /*0028*/ 	.word	index@($__internal_0_$__cuda_sm10x_tcgen05_guardrail_trap_col_being_dealloced_not_returned_by_alloc)
        /*002c*/ 	.word	0x00000000


	//----- nvinfo : EIATTR_FRAME_SIZE
	.align		4
.L_25:
        /*0030*/ 	.byte	0x04, 0x11
        /*0032*/ 	.short	(.L_27 - .L_26)
	.align		4
.L_26:
        /*0034*/ 	.word	index@(_ZN7cutlass13device_kernelINS_4gemm6kernel13GemmUniversalIN4cute5tupleIJiiiiEEENS1_10collective13CollectiveMmaINS1_35MainloopSm100TmaUmmaWarpSpecializedILi5ELi2ELi4ENS5_IJNS4_1CILi2EEENSA_ILi1EEESC_EEEEENS5_IJNSA_ILi64EEENSA_ILi256EEENSA_ILi32EEEEEENS_6half_tENS5_IJlSC_lEEESJ_SK_NS4_8TiledMMAINS4_8MMA_AtomIJNS4_20SM100_MMA_F16BF16_SSISJ_SJ_fLi64ELi256ELNS4_4UMMA5MajorE0ELSP_0ELNSO_7ScaleInE0ELSQ_0EEEEEENS4_6LayoutINS5_IJSC_SC_SC_EEENS5_IJNSA_ILi0EEESV_SV_EEEEENS5_IJNS4_10UnderscoreESY_SY_EEEEENS4_13SM90_TMA_LOADENS4_14ComposedLayoutINS4_7SwizzleILi2ELi4ELi3EEENS4_18smem_ptr_flag_bitsILi16EEENST_INS5_IJNSA_ILi8EEESH_EEENS5_IJSH_SC_EEEEEEEvNS4_8identityENS4_23SM90_TMA_LOAD_MULTICASTES1B_vS1C_EENS_8epilogue10collective18CollectiveEpilogueINS1F_23Sm100TmaWarpSpecializedILi4ELi2ELi32ELb1ELb0EEEJSI_NS5_IJNST_ISF_SC_EES1K_EEESJ_SK_SJ_SK_NS1F_6fusion15FusionCallbacksIS1J_NS1M_17LinearCombinationISJ_fSJ_fLNS_15FloatRoundStyleE2EEESI_S1L_JEEENS4_5SM1004TMEM4LOAD26SM100_TMEM_LOAD_16dp256b8xES11_NS12_INS13_ILi3ELi4ELi3EEES16_NST_INS5_IJS17_SF_EEENS5_IJSF_SC_EEEEEEENS4_17SM75_U32x4_LDSM_NENS4_14SM90_TMA_STOREES20_NS4_17SM90_U32x4_STSM_NENS4_39AutoVectorizingCopyWithAssumedAlignmentILi128EEEEEEvvEEEEvNT_6ParamsE)
        /*0038*/ 	.word	0x00000000


	//----- nvinfo : EIATTR_MIN_STACK_SIZE
	.align		4
.L_27:
        /*003c*/ 	.byte	0x04, 0x12
        /*003e*/ 	.short	(.L_29 - .L_28)
	.align		4
.L_28:
        /*0040*/ 	.word	index@(_ZN7cutlass13device_kernelINS_4gemm6kernel13GemmUniversalIN4cute5tupleIJiiiiEEENS1_10collective13CollectiveMmaINS1_35MainloopSm100TmaUmmaWarpSpecializedILi5ELi2ELi4ENS5_IJNS4_1CILi2EEENSA_ILi1EEESC_EEEEENS5_IJNSA_ILi64EEENSA_ILi256EEENSA_ILi32EEEEEENS_6half_tENS5_IJlSC_lEEESJ_SK_NS4_8TiledMMAINS4_8MMA_AtomIJNS4_20SM100_MMA_F16BF16_SSISJ_SJ_fLi64ELi256ELNS4_4UMMA5MajorE0ELSP_0ELNSO_7ScaleInE0ELSQ_0EEEEEENS4_6LayoutINS5_IJSC_SC_SC_EEENS5_IJNSA_ILi0EEESV_SV_EEEEENS5_IJNS4_10UnderscoreESY_SY_EEEEENS4_13SM90_TMA_LOADENS4_14ComposedLayoutINS4_7SwizzleILi2ELi4ELi3EEENS4_18smem_ptr_flag_bitsILi16EEENST_INS5_IJNSA_ILi8EEESH_EEENS5_IJSH_SC_EEEEEEEvNS4_8identityENS4_23SM90_TMA_LOAD_MULTICASTES1B_vS1C_EENS_8epilogue10collective18CollectiveEpilogueINS1F_23Sm100TmaWarpSpecializedILi4ELi2ELi32ELb1ELb0EEEJSI_NS5_IJNST_ISF_SC_EES1K_EEESJ_SK_SJ_SK_NS1F_6fusion15FusionCallbacksIS1J_NS1M_17LinearCombinationISJ_fSJ_fLNS_15FloatRoundStyleE2EEESI_S1L_JEEENS4_5SM1004TMEM4LOAD26SM100_TMEM_LOAD_16dp256b8xES11_NS12_INS13_ILi3ELi4ELi3EEES16_NST_INS5_IJS17_SF_EEENS5_IJSF_SC_EEEEEEENS4_17SM75_U32x4_LDSM_NENS4_14SM90_TMA_STOREES20_NS4_17SM90_U32x4_STSM_NENS4_39AutoVectorizingCopyWithAssumedAlignmentILi128EEEEEEvvEEEEvNT_6ParamsE)
        /*0044*/ 	.word	0x00000000
.L_29:


//--------------------- .nv.compat                --------------------------
	.section	.nv.compat,"",@"SHT_CUDA_COMPAT_INFO"
	.align	4
        /*0000*/ 	.byte	0x02, 0x09, 0x01, 0x00, 0x02, 0x02, 0x02, 0x00, 0x02, 0x05, 0x05, 0x00, 0x03, 0x07, 0x01, 0x01
        /*0010*/ 	.byte	0x02, 0x03, 0x01, 0x00, 0x02, 0x06, 0x01, 0x00, 0x04, 0x0b, 0x08, 0x00, 0x09, 0x00, 0x00, 0x00
        /*0020*/ 	.byte	0x00, 0x00, 0x00, 0x00


//--------------------- .nv.info._ZN7cutlass13device_kernelINS_4gemm6kernel13GemmUniversalIN4cute5tupleIJiiiiEEENS1_10collective13CollectiveMmaINS1_35MainloopSm100TmaUmmaWarpSpecializedILi5ELi2ELi4ENS5_IJNS4_1CILi2EEENSA_ILi1EEESC_EEEEENS5_IJNSA_ILi64EEENSA_ILi256EEENSA_ILi32EEEEEENS_6half_tENS5_IJlSC_lEEESJ_SK_NS4_8TiledMMAINS4_8MMA_AtomIJNS4_20SM100_MMA_F16BF16_SSISJ_SJ_fLi64ELi256ELNS4_4UMMA5MajorE0ELSP_0ELNSO_7ScaleInE0ELSQ_0EEEEEENS4_6LayoutINS5_IJSC_SC_SC_EEENS5_IJNSA_ILi0EEESV_SV_EEEEENS5_IJNS4_10UnderscoreESY_SY_EEEEENS4_13SM90_TMA_LOADENS4_14ComposedLayoutINS4_7SwizzleILi2ELi4ELi3EEENS4_18smem_ptr_flag_bitsILi16EEENST_INS5_IJNSA_ILi8EEESH_EEENS5_IJSH_SC_EEEEEEEvNS4_8identityENS4_23SM90_TMA_LOAD_MULTICASTES1B_vS1C_EENS_8epilogue10collective18CollectiveEpilogueINS1F_23Sm100TmaWarpSpecializedILi4ELi2ELi32ELb1ELb0EEEJSI_NS5_IJNST_ISF_SC_EES1K_EEESJ_SK_SJ_SK_NS1F_6fusion15FusionCallbacksIS1J_NS1M_17LinearCombinationISJ_fSJ_fLNS_15FloatRoundStyleE2EEESI_S1L_JEEENS4_5SM1004TMEM4LOAD26SM100_TMEM_LOAD_16dp256b8xES11_NS12_INS13_ILi3ELi4ELi3EEES16_NST_INS5_IJS17_SF_EEENS5_IJSF_SC_EEEEEEENS4_17SM75_U32x4_LDSM_NENS4_14SM90_TMA_STOREES20_NS4_17SM90_U32x4_STSM_NENS4_39AutoVectorizingCopyWithAssumedAlignmentILi128EEEEEEvvEEEEvNT_6ParamsE --------------------------
	.section	.nv.info._ZN7cutlass13device_kernelINS_4gemm6kernel13GemmUniversalIN4cute5tupleIJiiiiEEENS1_10collective13CollectiveMmaINS1_35MainloopSm100TmaUmmaWarpSpecializedILi5ELi2ELi4ENS5_IJNS4_1CILi2EEENSA_ILi1EEESC_EEEEENS5_IJNSA_ILi64EEENSA_ILi256EEENSA_ILi32EEEEEENS_6half_tENS5_IJlSC_lEEESJ_SK_NS4_8TiledMMAINS4_8MMA_AtomIJNS4_20SM100_MMA_F16BF16_SSISJ_SJ_fLi64ELi256ELNS4_4UMMA5MajorE0ELSP_0ELNSO_7ScaleInE0ELSQ_0EEEEEENS4_6LayoutINS5_IJSC_SC_SC_EEENS5_IJNSA_ILi0EEESV_SV_EEEEENS5_IJNS4_10UnderscoreESY_SY_EEEEENS4_13SM90_TMA_LOADENS4_14ComposedLayoutINS4_7SwizzleILi2ELi4ELi3EEENS4_18smem_ptr_flag_bitsILi16EEENST_INS5_IJNSA_ILi8EEESH_EEENS5_IJSH_SC_EEEEEEEvNS4_8identityENS4_23SM90_TMA_LOAD_MULTICASTES1B_vS1C_EENS_8epilogue10collective18CollectiveEpilogueINS1F_23Sm100TmaWarpSpecializedILi4ELi2ELi32ELb1ELb0EEEJSI_NS5_IJNST_ISF_SC_EES1K_EEESJ_SK_SJ_SK_NS1F_6fusion15FusionCallbacksIS1J_NS1M_17LinearCombinationISJ_fSJ_fLNS_15FloatRoundStyleE2EEESI_S1L_JEEENS4_5SM1004TMEM4LOAD26SM100_TMEM_LOAD_16dp256b8xES11_NS12_INS13_ILi3ELi4ELi3EEES16_NST_INS5_IJS17_SF_EEENS5_IJSF_SC_EEEEEEENS4_17SM75_U32x4_LDSM_NENS4_14SM90_TMA_STOREES20_NS4_17SM90_U32x4_STSM_NENS4_39AutoVectorizingCopyWithAssumedAlignmentILi128EEEEEEvvEEEEvNT_6ParamsE,"",@"SHT_CUDA_INFO"
	.sectionflags	@""
	.align	4


	//----- nvinfo : EIATTR_CUDA_API_VERSION
	.align		4
        /*0000*/ 	.byte	0x04, 0x37
        /*0002*/ 	.short	(.L_31 - .L_30)
.L_30:
        /*0004*/ 	.word	0x00000082


	//----- nvinfo : EIATTR_KPARAM_INFO
	.align		4
.L_31:
        /*0008*/ 	.byte	0x04, 0x17
        /*000a*/ 	.short	(.L_33 - .L_32)
.L_32:
        /*000c*/ 	.word	0x00000000
        /*0010*/ 	.short	0x0000
        /*0012*/ 	.short	0x0000
        /*0014*/ 	.byte	0x00, 0xf0, 0x01, 0x20


	//----- nvinfo : EIATTR_AT_ENTRY_FRAGMENTS
	.align		4
.L_33:
        /*0018*/ 	.byte	0x04, 0x4f
        /*001a*/ 	.short	(.L_35 - .L_34)


	//   ....[0]....
.L_34:
        /*001c*/ 	.word	0x00000006


	//----- nvinfo : EIATTR_RESERVED_SMEM_USED
	.align		4
.L_35:
        /*0020*/ 	.byte	0x01, 0x41
	.zero		2


	//----- nvinfo : EIATTR_SPARSE_MMA_MASK
	.align		4
        /*0024*/ 	.byte	0x03, 0x50
        /*0026*/ 	.short	0x0000


	//----- nvinfo : EIATTR_TCGEN05_1CTA_USED
	.align		4
        /*0028*/ 	.byte	0x01, 0x51
	.zero		2


	//----- nvinfo : EIATTR_MAXREG_COUNT
	.align		4
        /*002c*/ 	.byte	0x03, 0x1b
        /*002e*/ 	.short	0x00ff


	//----- nvinfo : EIATTR_NUM_BARRIERS
	.align		4
        /*0030*/ 	.byte	0x02, 0x4c
        /*0032*/ 	.byte	0x07
	.zero		1


	//----- nvinfo : EIATTR_EXTERNS
	.align		4
        /*0034*/ 	.byte	0x04, 0x0f
        /*0036*/ 	.short	(.L_37 - .L_36)


	//   ....[0]....
	.align		4
.L_36:
        /*0038*/ 	.word	index@(__assertfail)


	//----- nvinfo : EIATTR_MERCURY_ISA_VERSION
	.align		4
.L_37:
        /*003c*/ 	.byte	0x03, 0x5f
        /*003e*/ 	.short	0x0101


	//----- nvinfo : EIATTR_INT_WARP_WIDE_INSTR_OFFSETS
	.align		4
        /*0040*/ 	.byte	0x04, 0x31
        /*0042*/ 	.short	(.L_39 - .L_38)


	//   ....[0]....
.L_38:
        /*0044*/ 	.word	0x00003ce0


	//   ....[1]....
        /*0048*/ 	.word	0x00003d00


	//   ....[2]....
        /*004c*/ 	.word	0x00003d30


	//   ....[3]....
        /*0050*/ 	.word	0x00004940


	//   ....[4]....
        /*0054*/ 	.word	0x000049a0


	//   ....[5]....
        /*0058*/ 	.word	0x00004a80


	//   ....[6]....
        /*005c*/ 	.word	0x00004b00


	//   ....[7]....
        /*0060*/ 	.word	0x00004bf0


	//   ....[8]....
        /*0064*/ 	.word	0x00004c80


	//   ....[9]....
        /*0068*/ 	.word	0x00004d70


	//   ....[10]....
        /*006c*/ 	.word	0x00004e20


	//----- nvinfo : EIATTR_COOP_GROUP_MASK_REGIDS
	.align		4
.L_39:
        /*0070*/ 	.byte	0x04, 0x29
        /*0072*/ 	.short	(.L_41 - .L_40)


	//   ....[0]....
.L_40:
        /*0074*/ 	.word	0xffffffff


	//   ....[1]....
        /*0078*/ 	.word	0xffffffff


	//   ....[2]....
        /*007c*/ 	.word	0xffffffff


	//   ....[3]....
        /*0080*/ 	.word	0xffffffff


	//   ....[4]....
        /*0084*/ 	.word	0xffffffff


	//   ....[5]....
        /*0088*/ 	.word	0xffffffff


	//   ....[6]....
        /*008c*/ 	.word	0xffffffff


	//   ....[7]....
        /*0090*/ 	.word	0xffffffff


	//   ....[8]....
        /*0094*/ 	.word	0xffffffff


	//   ....[9]....
        /*0098*/ 	.word	0xffffffff


	//   ....[10]....
        /*009c*/ 	.word	0xffffffff


	//   ....[11]....
        /*00a0*/ 	.word	0xffffffff


	//   ....[12]....
        /*00a4*/ 	.word	0xffffffff


	//   ....[13]....
        /*00a8*/ 	.word	0xffffffff


	//----- nvinfo : EIATTR_COOP_GROUP_INSTR_OFFSETS
	.align		4
.L_41:
        /*00ac*/ 	.byte	0x04, 0x28
        /*00ae*/ 	.short	(.L_43 - .L_42)


	//   ....[0]....
.L_42:
        /*00b0*/ 	.word	0x00000080


	//   ....[1]....
        /*00b4*/ 	.word	0x000004f0


	//   ....[2]....
        /*00b8*/ 	.word	0x000006b0


	//   ....[3]....
        /*00bc*/ 	.word	0x00000850


	//   ....[4]....
        /*00c0*/ 	.word	0x00000950


	//   ....[5]....
        /*00c4*/ 	.word	0x00000ac0


	//   ....[6]....
        /*00c8*/ 	.word	0x00000c60


	//   ....[7]....
        /*00cc*/ 	.word	0x00000e10


	//   ....[8]....
        /*00d0*/ 	.word	0x00002030


	//   ....[9]....
        /*00d4*/ 	.word	0x00002fb0


	//   ....[10]....
        /*00d8*/ 	.word	0x000031c0


	//   ....[11]....
        /*00dc*/ 	.word	0x000031f0


	//   ....[12]....
        /*00e0*/ 	.word	0x00003bc0


	//   ....[13]....
        /*00e4*/ 	.word	0x00003df0


	//----- nvinfo : EIATTR_VRC_CTA_INIT_COUNT
	.align		4
.L_43:
        /*00e8*/ 	.byte	0x02, 0x4a
        /*00ea*/ 	.byte	0x80
	.zero		1


	//----- nvinfo : EIATTR_SYSCALL_OFFSETS
	.align		4
        /*00ec*/ 	.byte	0x04, 0x46
        /*00ee*/ 	.short	(.L_45 - .L_44)


	//   ....[0]....
.L_44:
        /*00f0*/ 	.word	0x00005ab0


	//   ....[1]....
        /*00f4*/ 	.word	0x00005ba0


	//   ....[2]....
        /*00f8*/ 	.word	0x00006410


	//   ....[3]....
        /*00fc*/ 	.word	0x000070d0


	//   ....[4]....
        /*0100*/ 	.word	0x00007d40


	//   ....[5]....
        /*0104*/ 	.word	0x000089a0


	//----- nvinfo : EIATTR_MBARRIER_INSTR_OFFSETS
	.align		4
.L_45:
        /*0108*/ 	.byte	0x04, 0x39
        /*010a*/ 	.short	(.L_47 - .L_46)


	//   ....[0]....
.L_46:
        /*010c*/ 	.word	0x00000600
        /*0110*/ 	.word	0x000000ff
        /*0114*/ 	.word	0x00000000
        /*0118*/ 	.short	0x0100
        /*011a*/ 	.byte	0x04
	.zero		1


	//   ....[1]....
        /*011c*/ 	.word	0x00000610
        /*0120*/ 	.word	0x000000ff
        /*0124*/ 	.word	0x00000028
        /*0128*/ 	.short	0x0100
        /*012a*/ 	.byte	0x04
	.zero		1


	//   ....[2]....
        /*012c*/ 	.word	0x00000620
        /*0130*/ 	.word	0x000000ff
        /*0134*/ 	.word	0x00000008
        /*0138*/ 	.short	0x0100
        /*013a*/ 	.byte	0x04
	.zero		1


	//   ....[3]....
        /*013c*/ 	.word	0x00000630
        /*0140*/ 	.word	0x000000ff
        /*0144*/ 	.word	0x00000030
        /*0148*/ 	.short	0x0100
        /*014a*/ 	.byte	0x04
	.zero		1


	//   ....[4]....
        /*014c*/ 	.word	0x00000640
        /*0150*/ 	.word	0x000000ff
        /*0154*/ 	.word	0x00000010
        /*0158*/ 	.short	0x0100
        /*015a*/ 	.byte	0x04
	.zero		1


	//   ....[5]....
        /*015c*/ 	.word	0x00000650
        /*0160*/ 	.word	0x000000ff
        /*0164*/ 	.word	0x00000038
        /*0168*/ 	.short	0x0100
        /*016a*/ 	.byte	0x04
	.zero		1


	//   ....[6]....
        /*016c*/ 	.word	0x00000660
        /*0170*/ 	.word	0x000000ff
        /*0174*/ 	.word	0x00000018
        /*0178*/ 	.short	0x0100
        /*017a*/ 	.byte	0x04
	.zero		1


	//   ....[7]....
        /*017c*/ 	.word	0x00000670
        /*0180*/ 	.word	0x000000ff
        /*0184*/ 	.word	0x00000040
        /*0188*/ 	.short	0x0100
        /*018a*/ 	.byte	0x04
	.zero		1


	//   ....[8]....
        /*018c*/ 	.word	0x00000680
        /*0190*/ 	.word	0x000000ff
        /*0194*/ 	.word	0x00000020
        /*0198*/ 	.short	0x0100
        /*019a*/ 	.byte	0x04
	.zero		1


	//   ....[9]....
        /*019c*/ 	.word	0x00000690
        /*01a0*/ 	.word	0x000000ff
        /*01a4*/ 	.word	0x00000048
        /*01a8*/ 	.short	0x0100
        /*01aa*/ 	.byte	0x04
	.zero		1


	//   ....[10]....
        /*01ac*/ 	.word	0x000007c0
        /*01b0*/ 	.word	0x000000ff
        /*01b4*/ 	.word	0x00000050
        /*01b8*/ 	.short	0x0100
        /*01ba*/ 	.byte	0x04
	.zero		1


	//   ....[11]....
        /*01bc*/ 	.word	0x000007d0
        /*01c0*/ 	.word	0x000000ff
        /*01c4*/ 	.word	0x00000070
        /*01c8*/ 	.short	0x0100
        /*01ca*/ 	.byte	0x04
	.zero		1


	//   ....[12]....
        /*01cc*/ 	.word	0x000007e0
        /*01d0*/ 	.word	0x000000ff
        /*01d4*/ 	.word	0x00000058
        /*01d8*/ 	.short	0x0100
        /*01da*/ 	.byte	0x04
	.zero		1


	//   ....[13]....
        /*01dc*/ 	.word	0x000007f0
        /*01e0*/ 	.word	0x000000ff
        /*01e4*/ 	.word	0x00000078
        /*01e8*/ 	.short	0x0100
        /*01ea*/ 	.byte	0x04
	.zero		1


	//   ....[14]....
        /*01ec*/ 	.word	0x00000800
        /*01f0*/ 	.word	0x000000ff
        /*01f4*/ 	.word	0x00000060
        /*01f8*/ 	.short	0x0100
        /*01fa*/ 	.byte	0x04
	.zero		1


	//   ....[15]....
        /*01fc*/ 	.word	0x00000810
        /*0200*/ 	.word	0x000000ff
        /*0204*/ 	.word	0x00000080
        /*0208*/ 	.short	0x0100
        /*020a*/ 	.byte	0x04
	.zero		1


	//   ....[16]....
        /*020c*/ 	.word	0x00000820
        /*0210*/ 	.word	0x000000ff
        /*0214*/ 	.word	0x00000068
        /*0218*/ 	.short	0x0100
        /*021a*/ 	.byte	0x04
	.zero		1


	//   ....[17]....
        /*021c*/ 	.word	0x00000830
        /*0220*/ 	.word	0x000000ff
        /*0224*/ 	.word	0x00000088
        /*0228*/ 	.short	0x0100
        /*022a*/ 	.byte	0x04
	.zero		1


	//   ....[18]....
        /*022c*/ 	.word	0x00000920
        /*0230*/ 	.word	0x000000ff
        /*0234*/ 	.word	0x00000090
        /*0238*/ 	.short	0x0100
        /*023a*/ 	.byte	0x06
	.zero		1


	//   ....[19]....
        /*023c*/ 	.word	0x00000930
        /*0240*/ 	.word	0x000000ff
        /*0244*/ 	.word	0x00000098
        /*0248*/ 	.short	0x0100
        /*024a*/ 	.byte	0x06
	.zero		1


	//   ....[20]....
        /*024c*/ 	.word	0x00000a70
        /*0250*/ 	.word	0x000000ff
        /*0254*/ 	.word	0x000000a0
        /*0258*/ 	.short	0x0100
        /*025a*/ 	.byte	0x06
	.zero		1


	//   ....[21]....
        /*025c*/ 	.word	0x00000a80
        /*0260*/ 	.word	0x000000ff
        /*0264*/ 	.word	0x000000b0
        /*0268*/ 	.short	0x0100
        /*026a*/ 	.byte	0x06
	.zero		1


	//   ....[22]....
        /*026c*/ 	.word	0x00000a90
        /*0270*/ 	.word	0x000000ff
        /*0274*/ 	.word	0x000000a8
        /*0278*/ 	.short	0x0100
        /*027a*/ 	.byte	0x06
	.zero		1


	//   ....[23]....
        /*027c*/ 	.word	0x00000aa0
        /*0280*/ 	.word	0x000000ff
        /*0284*/ 	.word	0x000000b8
        /*0288*/ 	.short	0x0100
        /*028a*/ 	.byte	0x06
	.zero		1


	//   ....[24]....
        /*028c*/ 	.word	0x00000bd0
        /*0290*/ 	.word	0x000000ff
        /*0294*/ 	.word	0x000000c0
        /*0298*/ 	.short	0x0100
        /*029a*/ 	.byte	0x04
	.zero		1


	//   ....[25]....
        /*029c*/ 	.word	0x00000be0
        /*02a0*/ 	.word	0x000000ff
        /*02a4*/ 	.word	0x000000e0
        /*02a8*/ 	.short	0x0100
        /*02aa*/ 	.byte	0x04
	.zero		1


	//   ....[26]....
        /*02ac*/ 	.word	0x00000bf0
        /*02b0*/ 	.word	0x000000ff
        /*02b4*/ 	.word	0x000000c8
        /*02b8*/ 	.short	0x0100
        /*02ba*/ 	.byte	0x04
	.zero		1


	//   ....[27]....
        /*02bc*/ 	.word	0x00000c00
        /*02c0*/ 	.word	0x000000ff
        /*02c4*/ 	.word	0x000000e8
        /*02c8*/ 	.short	0x0100
        /*02ca*/ 	.byte	0x04
	.zero		1


	//   ....[28]....
        /*02cc*/ 	.word	0x00000c10
        /*02d0*/ 	.word	0x000000ff
        /*02d4*/ 	.word	0x000000d0
        /*02d8*/ 	.short	0x0100
        /*02da*/ 	.byte	0x04
	.zero		1


	//   ....[29]....
        /*02dc*/ 	.word	0x00000c20
        /*02e0*/ 	.word	0x000000ff
        /*02e4*/ 	.word	0x000000f0
        /*02e8*/ 	.short	0x0100
        /*02ea*/ 	.byte	0x04
	.zero		1


	//   ....[30]....
        /*02ec*/ 	.word	0x00000c30
        /*02f0*/ 	.word	0x000000ff
        /*02f4*/ 	.word	0x000000d8
        /*02f8*/ 	.short	0x0100
        /*02fa*/ 	.byte	0x04
	.zero		1


	//   ....[31]....
        /*02fc*/ 	.word	0x00000c40
        /*0300*/ 	.word	0x000000ff
        /*0304*/ 	.word	0x000000f8
        /*0308*/ 	.short	0x0100
        /*030a*/ 	.byte	0x04
	.zero		1


	//   ....[32]....
        /*030c*/ 	.word	0x00000d30
        /*0310*/ 	.word	0x000000ff
        /*0314*/ 	.word	0x00000100
        /*0318*/ 	.short	0x0100
        /*031a*/ 	.byte	0x04
	.zero		1


	//   ....[33]....
        /*031c*/ 	.word	0x00000d40
        /*0320*/ 	.word	0x000000ff
        /*0324*/ 	.word	0x00000110
        /*0328*/ 	.short	0x0100
        /*032a*/ 	.byte	0x04
	.zero		1


	//   ....[34]....
        /*032c*/ 	.word	0x00000d50
        /*0330*/ 	.word	0x000000ff
        /*0334*/ 	.word	0x00000108
        /*0338*/ 	.short	0x0100
        /*033a*/ 	.byte	0x04
	.zero		1


	//   ....[35]....
        /*033c*/ 	.word	0x00000d60
        /*0340*/ 	.word	0x000000ff
        /*0344*/ 	.word	0x00000118
        /*0348*/ 	.short	0x0100
        /*034a*/ 	.byte	0x04
	.zero		1


	//   ....[36]....
        /*034c*/ 	.word	0x000018d0
        /*0350*/ 	.word	0x00000000
        /*0354*/ 	.word	0x00000110
        /*0358*/ 	.short	0x010a
        /*035a*/ 	.byte	0xff
	.zero		1


	//   ....[37]....
        /*035c*/ 	.word	0x000018f0
        /*0360*/ 	.word	0x00000000
        /*0364*/ 	.word	0x00000100
        /*0368*/ 	.short	0x0101
        /*036a*/ 	.byte	0xff
	.zero		1


	//   ....[38]....
        /*036c*/ 	.word	0x000019b0
        /*0370*/ 	.word	0x000000ff
        /*0374*/ 	.word	0x00000028
        /*0378*/ 	.short	0x010a
        /*037a*/ 	.byte	0x04
	.zero		1


	//   ....[39]....
        /*037c*/ 	.word	0x00001a30
        /*0380*/ 	.word	0x000000ff
        /*0384*/ 	.word	0x00000028
        /*0388*/ 	.short	0x010a
        /*038a*/ 	.byte	0x21
	.zero		1


	//   ....[40]....
        /*038c*/ 	.word	0x00001bc0
        /*0390*/ 	.word	0x000000ff
        /*0394*/ 	.word	0x00000028
        /*0398*/ 	.short	0x010a
        /*039a*/ 	.byte	0x08
	.zero		1


	//   ....[41]....
        /*039c*/ 	.word	0x00001cf0
        /*03a0*/ 	.word	0x000000ff
        /*03a4*/ 	.word	0x00000098
        /*03a8*/ 	.short	0x0101
        /*03aa*/ 	.byte	0x07
	.zero		1


	//   ....[42]....
        /*03ac*/ 	.word	0x00001d10
        /*03b0*/ 	.word	0x000000ff
        /*03b4*/ 	.word	0x00000028
        /*03b8*/ 	.short	0x010a
        /*03ba*/ 	.byte	0x04
	.zero		1


	//   ....[43]....
        /*03bc*/ 	.word	0x00001d90
        /*03c0*/ 	.word	0x000000ff
        /*03c4*/ 	.word	0x00000028
        /*03c8*/ 	.short	0x010a
        /*03ca*/ 	.byte	0x09
	.zero		1


	//   ....[44]....
        /*03cc*/ 	.word	0x00001f30
        /*03d0*/ 	.word	0x000000ff
        /*03d4*/ 	.word	0x00000028
        /*03d8*/ 	.short	0x010a
        /*03da*/ 	.byte	0x06
	.zero		1


	//   ....[45]....
        /*03dc*/ 	.word	0x00002060
        /*03e0*/ 	.word	0x00000003
        /*03e4*/ 	.word	0x000000a0
        /*03e8*/ 	.short	0x010a
        /*03ea*/ 	.byte	0xff
	.zero		1


	//   ....[46]....
        /*03ec*/ 	.word	0x000021b0
        /*03f0*/ 	.word	0x00000000
        /*03f4*/ 	.word	0x00000000
        /*03f8*/ 	.short	0x0101
        /*03fa*/ 	.byte	0xff
	.zero		1


	//   ....[47]....
        /*03fc*/ 	.word	0x00002770
        /*0400*/ 	.word	0x000000ff
        /*0404*/ 	.word	0x00000000
        /*0408*/ 	.short	0x010a
        /*040a*/ 	.byte	0x04
	.zero		1


	//   ....[48]....
        /*040c*/ 	.word	0x00002800
        /*0410*/ 	.word	0x000000ff
        /*0414*/ 	.word	0x00000000
        /*0418*/ 	.short	0x010a
        /*041a*/ 	.byte	0x05
	.zero		1


	//   ....[49]....
        /*041c*/ 	.word	0x00002890
        /*0420*/ 	.word	0x000000ff
        /*0424*/ 	.word	0x00000000
        /*0428*/ 	.short	0x010a
        /*042a*/ 	.byte	0x05
	.zero		1


	//   ....[50]....
        /*042c*/ 	.word	0x00002920
        /*0430*/ 	.word	0x000000ff
        /*0434*/ 	.word	0x00000000
        /*0438*/ 	.short	0x010a
        /*043a*/ 	.byte	0x05
	.zero		1


	//   ....[51]....
        /*043c*/ 	.word	0x000029c0
        /*0440*/ 	.word	0x00000000
        /*0444*/ 	.word	0x00000000
        /*0448*/ 	.short	0x010a
        /*044a*/ 	.byte	0xff
	.zero		1


	//   ....[52]....
        /*044c*/ 	.word	0x00002b00
        /*0450*/ 	.word	0x00000002
        /*0454*/ 	.word	0x00000100
        /*0458*/ 	.short	0x010a
        /*045a*/ 	.byte	0xff
	.zero		1


	//   ....[53]....
        /*045c*/ 	.word	0x00002b60
        /*0460*/ 	.word	0x00000004
        /*0464*/ 	.word	0x00000000
        /*0468*/ 	.short	0x0101
        /*046a*/ 	.byte	0xff
	.zero		1


	//   ....[54]....
        /*046c*/ 	.word	0x00002b80
        /*0470*/ 	.word	0x000000ff
        /*0474*/ 	.word	0x000000b0
        /*0478*/ 	.short	0x010a
        /*047a*/ 	.byte	0x04
	.zero		1


	//   ....[55]....
        /*047c*/ 	.word	0x00002ca0
        /*0480*/ 	.word	0x00000002
        /*0484*/ 	.word	0x000000a0
        /*0488*/ 	.short	0x010a
        /*048a*/ 	.byte	0xff
	.zero		1


	//   ....[56]....
        /*048c*/ 	.word	0x00002db0
        /*0490*/ 	.word	0x00000002
        /*0494*/ 	.word	0x00000000
        /*0498*/ 	.short	0x0101
        /*049a*/ 	.byte	0xff
	.zero		1


	//   ....[57]....
        /*049c*/ 	.word	0x00002e40
        /*04a0*/ 	.word	0x000000ff
        /*04a4*/ 	.word	0x000000b0
        /*04a8*/ 	.short	0x0106
        /*04aa*/ 	.byte	0x04
	.zero		1


	//   ....[58]....
        /*04ac*/ 	.word	0x00002e60
        /*04b0*/ 	.word	0x000000ff
        /*04b4*/ 	.word	0x000000b0
        /*04b8*/ 	.short	0x010a
        /*04ba*/ 	.byte	0x04
	.zero		1


	//   ....[59]....
        /*04bc*/ 	.word	0x00002ef0
        /*04c0*/ 	.word	0x000000ff
        /*04c4*/ 	.word	0x000000b0
        /*04c8*/ 	.short	0x0106
        /*04ca*/ 	.byte	0x07
	.zero		1


	//   ....[60]....
        /*04cc*/ 	.word	0x00002f30
        /*04d0*/ 	.word	0x00000000
        /*04d4*/ 	.word	0x000000b0
        /*04d8*/ 	.short	0x010a
        /*04da*/ 	.byte	0xff
	.zero		1


	//   ....[61]....
        /*04dc*/ 	.word	0x00003450
        /*04e0*/ 	.word	0x00000000
        /*04e4*/ 	.word	0x000000a0
        /*04e8*/ 	.short	0x010a
        /*04ea*/ 	.byte	0xff
	.zero		1


	//   ....[62]....
        /*04ec*/ 	.word	0x00003550
        /*04f0*/ 	.word	0x00000003
        /*04f4*/ 	.word	0x00000000
        /*04f8*/ 	.short	0x0101
        /*04fa*/ 	.byte	0xff
	.zero		1


	//   ....[63]....
        /*04fc*/ 	.word	0x00003560
        /*0500*/ 	.word	0x000000ff
        /*0504*/ 	.word	0x00000000
        /*0508*/ 	.short	0x010a
        /*050a*/ 	.byte	0x04
	.zero		1


	//   ....[64]....
        /*050c*/ 	.word	0x000035e0
        /*0510*/ 	.word	0x000000ff
        /*0514*/ 	.word	0x000000e0
        /*0518*/ 	.short	0x010a
        /*051a*/ 	.byte	0x17
	.zero		1


	//   ....[65]....
        /*051c*/ 	.word	0x000036c0
        /*0520*/ 	.word	0x000000ff
        /*0524*/ 	.word	0x00000000
        /*0528*/ 	.short	0x010a
        /*052a*/ 	.byte	0x05
	.zero		1


	//   ....[66]....
        /*052c*/ 	.word	0x00003800
        /*0530*/ 	.word	0x000000ff
        /*0534*/ 	.word	0x00000000
        /*0538*/ 	.short	0x010a
        /*053a*/ 	.byte	0x04
	.zero		1


	//   ....[67]....
        /*053c*/ 	.word	0x000039f0
        /*0540*/ 	.word	0x000000ff
        /*0544*/ 	.word	0x00000000
        /*0548*/ 	.short	0x010a
        /*054a*/ 	.byte	0x04
	.zero		1


	//   ....[68]....
        /*054c*/ 	.word	0x00003a80
        /*0550*/ 	.word	0x000000ff
        /*0554*/ 	.word	0x00000000
        /*0558*/ 	.short	0x010a
        /*055a*/ 	.byte	0x05
	.zero		1


	//   ....[69]....
        /*055c*/ 	.word	0x00003b10
        /*0560*/ 	.word	0x000000ff
        /*0564*/ 	.word	0x00000000
        /*0568*/ 	.short	0x010a
        /*056a*/ 	.byte	0x05
	.zero		1


	//   ....[70]....
        /*056c*/ 	.word	0x00003ba0
        /*0570*/ 	.word	0x000000ff
        /*0574*/ 	.word	0x00000000
        /*0578*/ 	.short	0x010a
        /*057a*/ 	.byte	0x04
	.zero		1


	//   ....[71]....
        /*057c*/ 	.word	0x00004100
        /*0580*/ 	.word	0x00000008
        /*0584*/ 	.word	0x000000a0
        /*0588*/ 	.short	0x010a
        /*058a*/ 	.byte	0xff
	.zero		1


	//   ....[72]....
        /*058c*/ 	.word	0x00004270
        /*0590*/ 	.word	0x00000000
        /*0594*/ 	.word	0x00000000
        /*0598*/ 	.short	0x0101
        /*059a*/ 	.byte	0xff
	.zero		1


	//   ....[73]....
        /*059c*/ 	.word	0x00004750
        /*05a0*/ 	.word	0x000000ff
        /*05a4*/ 	.word	0x00000098
        /*05a8*/ 	.short	0x010a
        /*05aa*/ 	.byte	0x15
	.zero		1


	//   ....[74]....
        /*05ac*/ 	.word	0x000048e0
        /*05b0*/ 	.word	0x000000ff
        /*05b4*/ 	.word	0x00000070
        /*05b8*/ 	.short	0x010a
        /*05ba*/ 	.byte	0x15
	.zero		1


	//   ....[75]....
        /*05bc*/ 	.word	0x00004a30
        /*05c0*/ 	.word	0x000000ff
        /*05c4*/ 	.word	0x00000050
        /*05c8*/ 	.short	0x010b
        /*05ca*/ 	.byte	0x15
	.zero		1


	//   ....[76]....
        /*05cc*/ 	.word	0x00004a40
        /*05d0*/ 	.word	0x000000ff
        /*05d4*/ 	.word	0x00000000
        /*05d8*/ 	.short	0x0101
        /*05da*/ 	.byte	0x32
	.zero		1


	//   ....[77]....
        /*05dc*/ 	.word	0x00004a50
        /*05e0*/ 	.word	0x000000ff
        /*05e4*/ 	.word	0x00000078
        /*05e8*/ 	.short	0x010a
        /*05ea*/ 	.byte	0x15
	.zero		1


	//   ....[78]....
        /*05ec*/ 	.word	0x00004ba0
        /*05f0*/ 	.word	0x000000ff
        /*05f4*/ 	.word	0x00000058
        /*05f8*/ 	.short	0x010b
        /*05fa*/ 	.byte	0x15
	.zero		1


	//   ....[79]....
        /*05fc*/ 	.word	0x00004bb0
        /*0600*/ 	.word	0x000000ff
        /*0604*/ 	.word	0x00000000
        /*0608*/ 	.short	0x0101
        /*060a*/ 	.byte	0x31
	.zero		1


	//   ....[80]....
        /*060c*/ 	.word	0x00004bc0
        /*0610*/ 	.word	0x000000ff
        /*0614*/ 	.word	0x00000080
        /*0618*/ 	.short	0x010a
        /*061a*/ 	.byte	0x15
	.zero		1


	//   ....[81]....
        /*061c*/ 	.word	0x00004d20
        /*0620*/ 	.word	0x000000ff
        /*0624*/ 	.word	0x00000060
        /*0628*/ 	.short	0x010b
        /*062a*/ 	.byte	0x15
	.zero		1


	//   ....[82]....
        /*062c*/ 	.word	0x00004d30
        /*0630*/ 	.word	0x000000ff
        /*0634*/ 	.word	0x00000000
        /*0638*/ 	.short	0x0101
        /*063a*/ 	.byte	0x30
	.zero		1


	//   ....[83]....
        /*063c*/ 	.word	0x00004d40
        /*0640*/ 	.word	0x000000ff
        /*0644*/ 	.word	0x00000088
        /*0648*/ 	.short	0x010a
        /*064a*/ 	.byte	0x15
	.zero		1


	//   ....[84]....
        /*064c*/ 	.word	0x00004f40
        /*0650*/ 	.word	0x000000ff
        /*0654*/ 	.word	0x00000068
        /*0658*/ 	.short	0x010b
        /*065a*/ 	.byte	0x15
	.zero		1


	//   ....[85]....
        /*065c*/ 	.word	0x00004f50
        /*0660*/ 	.word	0x000000ff
        /*0664*/ 	.word	0x00000000
        /*0668*/ 	.short	0x0101
        /*066a*/ 	.byte	0x2b
	.zero		1


	//   ....[86]....
        /*066c*/ 	.word	0x00004f80
        /*0670*/ 	.word	0x000000ff
        /*0674*/ 	.word	0x00000070
        /*0678*/ 	.short	0x010a
        /*067a*/ 	.byte	0x15
	.zero		1


	//   ....[87]....
        /*067c*/ 	.word	0x00004fa0
        /*0680*/ 	.word	0x000000ff
        /*0684*/ 	.word	0x00000078
        /*0688*/ 	.short	0x010a
        /*068a*/ 	.byte	0x15
	.zero		1


	//   ....[88]....
        /*068c*/ 	.word	0x00004fc0
        /*0690*/ 	.word	0x000000ff
        /*0694*/ 	.word	0x00000080
        /*0698*/ 	.short	0x010a
        /*069a*/ 	.byte	0x15
	.zero		1


	//   ....[89]....
        /*069c*/ 	.word	0x00005000
        /*06a0*/ 	.word	0x00000000
        /*06a4*/ 	.word	0x00000088
        /*06a8*/ 	.short	0x010a
        /*06aa*/ 	.byte	0xff
	.zero		1


	//   ....[90]....
        /*06ac*/ 	.word	0x00005340
        /*06b0*/ 	.word	0x00000003
        /*06b4*/ 	.word	0x000000a0
        /*06b8*/ 	.short	0x010a
        /*06ba*/ 	.byte	0xff
	.zero		1


	//   ....[91]....
        /*06bc*/ 	.word	0x000054c0
        /*06c0*/ 	.word	0x00000000
        /*06c4*/ 	.word	0x00000000
        /*06c8*/ 	.short	0x0101
        /*06ca*/ 	.byte	0xff
	.zero		1


	//   ....[92]....
        /*06cc*/ 	.word	0x00006060
        /*06d0*/ 	.word	0x000000ff
        /*06d4*/ 	.word	0x00000050
        /*06d8*/ 	.short	0x010a
        /*06da*/ 	.byte	0x2c
	.zero		1


	//   ....[93]....
        /*06dc*/ 	.word	0x000060d0
        /*06e0*/ 	.word	0x00000062
        /*06e4*/ 	.word	0x000000c0
        /*06e8*/ 	.short	0x010a
        /*06ea*/ 	.byte	0xff
	.zero		1


	//   ....[94]....
        /*06ec*/ 	.word	0x000061f0
        /*06f0*/ 	.word	0x000000ff
        /*06f4*/ 	.word	0x00000050
        /*06f8*/ 	.short	0x010a
        /*06fa*/ 	.byte	0x2c
	.zero		1


	//   ....[95]....
        /*06fc*/ 	.word	0x000062f0
        /*0700*/ 	.word	0x00000062
        /*0704*/ 	.word	0x000000c0
        /*0708*/ 	.short	0x010a
        /*070a*/ 	.byte	0xff
	.zero		1


	//   ....[96]....
        /*070c*/ 	.word	0x00006df0
        /*0710*/ 	.word	0x00000000
        /*0714*/ 	.word	0x00000000
        /*0718*/ 	.short	0x0101
        /*071a*/ 	.byte	0xff
	.zero		1


	//   ....[97]....
        /*071c*/ 	.word	0x00006e00
        /*0720*/ 	.word	0x00000003
        /*0724*/ 	.word	0x00000050
        /*0728*/ 	.short	0x010a
        /*072a*/ 	.byte	0xff
	.zero		1


	//   ....[98]....
        /*072c*/ 	.word	0x00006ed0
        /*0730*/ 	.word	0x00000003
        /*0734*/ 	.word	0x00000050
        /*0738*/ 	.short	0x010a
        /*073a*/ 	.byte	0xff
	.zero		1


	//   ....[99]....
        /*073c*/ 	.word	0x00007a60
        /*0740*/ 	.word	0x00000066
        /*0744*/ 	.word	0x00000000
        /*0748*/ 	.short	0x0101
        /*074a*/ 	.byte	0xff
	.zero		1


	//   ....[100]....
        /*074c*/ 	.word	0x00007a80
        /*0750*/ 	.word	0x0000003f
        /*0754*/ 	.word	0x00000050
        /*0758*/ 	.short	0x010a
        /*075a*/ 	.byte	0xff
	.zero		1


	//   ....[101]....
        /*075c*/ 	.word	0x00007b40
        /*0760*/ 	.word	0x0000003f
        /*0764*/ 	.word	0x00000050
        /*0768*/ 	.short	0x010a
        /*076a*/ 	.byte	0xff
	.zero		1


	//   ....[102]....
        /*076c*/ 	.word	0x000086c0
        /*0770*/ 	.word	0x00000066
        /*0774*/ 	.word	0x00000000
        /*0778*/ 	.short	0x0101
        /*077a*/ 	.byte	0xff
	.zero		1


	//   ....[103]....
        /*077c*/ 	.word	0x000086e0
        /*0780*/ 	.word	0x0000006c
        /*0784*/ 	.word	0x00000050
        /*0788*/ 	.short	0x010a
        /*078a*/ 	.byte	0xff
	.zero		1


	//   ....[104]....
        /*078c*/ 	.word	0x000087a0
        /*0790*/ 	.word	0x0000006c
        /*0794*/ 	.word	0x00000050
        /*0798*/ 	.short	0x010a
        /*079a*/ 	.byte	0xff
	.zero		1


	//   ....[105]....
        /*079c*/ 	.word	0x00008be0
        /*07a0*/ 	.word	0x000000ff
        /*07a4*/ 	.word	0x00000000
        /*07a8*/ 	.short	0x0101
        /*07aa*/ 	.byte	0x04
	.zero		1


	//   ....[106]....
        /*07ac*/ 	.word	0x00009390
        /*07b0*/ 	.word	0x00000002
        /*07b4*/ 	.word	0x00000000
        /*07b8*/ 	.short	0x0101
        /*07ba*/ 	.byte	0xff
	.zero		1


	//   ....[107]....
        /*07bc*/ 	.word	0x00009640
        /*07c0*/ 	.word	0x000000ff
        /*07c4*/ 	.word	0x00000000
        /*07c8*/ 	.short	0x0101
        /*07ca*/ 	.byte	0x04
	.zero		1


	//   ....[108]....
        /*07cc*/ 	.word	0x00009660
        /*07d0*/ 	.word	0x00000000
        /*07d4*/ 	.word	0x00000110
        /*07d8*/ 	.short	0x010a
        /*07da*/ 	.byte	0xff
	.zero		1


	//   ....[109]....
        /*07dc*/ 	.word	0x000096c0
        /*07e0*/ 	.word	0x00000000
        /*07e4*/ 	.word	0x00000028
        /*07e8*/ 	.short	0x010a
        /*07ea*/ 	.byte	0xff
	.zero		1


	//   ....[110]....
        /*07ec*/ 	.word	0x00009720
        /*07f0*/ 	.word	0x00000000
        /*07f4*/ 	.word	0x00000028
        /*07f8*/ 	.short	0x010a
        /*07fa*/ 	.byte	0xff
	.zero		1


	//   ....[111]....
        /*07fc*/ 	.word	0x00009770
        /*0800*/ 	.word	0x00000003
        /*0804*/ 	.word	0x000000a0
        /*0808*/ 	.short	0x010a
        /*080a*/ 	.byte	0xff
	.zero		1


	//   ....[112]....
        /*080c*/ 	.word	0x000097d0
        /*0810*/ 	.word	0x00000000
        /*0814*/ 	.word	0x00000000
        /*0818*/ 	.short	0x010a
        /*081a*/ 	.byte	0xff
	.zero		1


	//   ....[113]....
        /*081c*/ 	.word	0x00009830
        /*0820*/ 	.word	0x00000000
        /*0824*/ 	.word	0x00000000
        /*0828*/ 	.short	0x010a
        /*082a*/ 	.byte	0xff
	.zero		1


	//   ....[114]....
        /*082c*/ 	.word	0x00009890
        /*0830*/ 	.word	0x00000000
        /*0834*/ 	.word	0x00000000
        /*0838*/ 	.short	0x010a
        /*083a*/ 	.byte	0xff
	.zero		1


	//   ....[115]....
        /*083c*/ 	.word	0x000098f0
        /*0840*/ 	.word	0x00000000
        /*0844*/ 	.word	0x00000000
        /*0848*/ 	.short	0x010a
        /*084a*/ 	.byte	0xff
	.zero		1


	//   ....[116]....
        /*084c*/ 	.word	0x00009940
        /*0850*/ 	.word	0x00000002
        /*0854*/ 	.word	0x00000100
        /*0858*/ 	.short	0x010a
        /*085a*/ 	.byte	0xff
	.zero		1


	//   ....[117]....
        /*085c*/ 	.word	0x000099a0
        /*0860*/ 	.word	0x00000002
        /*0864*/ 	.word	0x000000b0
        /*0868*/ 	.short	0x010a
        /*086a*/ 	.byte	0xff
	.zero		1


	//   ....[118]....
        /*086c*/ 	.word	0x000099f0
        /*0870*/ 	.word	0x00000002
        /*0874*/ 	.word	0x000000a0
        /*0878*/ 	.short	0x010a
        /*087a*/ 	.byte	0xff
	.zero		1


	//   ....[119]....
        /*087c*/ 	.word	0x00009a50
        /*0880*/ 	.word	0x00000000
        /*0884*/ 	.word	0x000000b0
        /*0888*/ 	.short	0x010a
        /*088a*/ 	.byte	0xff
	.zero		1


	//   ....[120]....
        /*088c*/ 	.word	0x00009aa0
        /*0890*/ 	.word	0x00000000
        /*0894*/ 	.word	0x000000a0
        /*0898*/ 	.short	0x010a
        /*089a*/ 	.byte	0xff
	.zero		1


	//   ....[121]....
        /*089c*/ 	.word	0x00009b00
        /*08a0*/ 	.word	0x00000003
        /*08a4*/ 	.word	0x000000e0
        /*08a8*/ 	.short	0x010a
        /*08aa*/ 	.byte	0xff
	.zero		1


	//   ....[122]....
        /*08ac*/ 	.word	0x00009b60
        /*08b0*/ 	.word	0x00000000
        /*08b4*/ 	.word	0x00000000
        /*08b8*/ 	.short	0x010a
        /*08ba*/ 	.byte	0xff
	.zero		1


	//   ....[123]....
        /*08bc*/ 	.word	0x00009bc0
        /*08c0*/ 	.word	0x00000000
        /*08c4*/ 	.word	0x00000000
        /*08c8*/ 	.short	0x010a
        /*08ca*/ 	.byte	0xff
	.zero		1


	//   ....[124]....
        /*08cc*/ 	.word	0x00009c20
        /*08d0*/ 	.word	0x00000000
        /*08d4*/ 	.word	0x00000000
        /*08d8*/ 	.short	0x010a
        /*08da*/ 	.byte	0xff
	.zero		1


	//   ....[125]....
        /*08dc*/ 	.word	0x00009c80
        /*08e0*/ 	.word	0x00000000
        /*08e4*/ 	.word	0x00000000
        /*08e8*/ 	.short	0x010a
        /*08ea*/ 	.byte	0xff
	.zero		1


	//   ....[126]....
        /*08ec*/ 	.word	0x00009ce0
        /*08f0*/ 	.word	0x00000000
        /*08f4*/ 	.word	0x00000000
        /*08f8*/ 	.short	0x010a
        /*08fa*/ 	.byte	0xff
	.zero		1


	//   ....[127]....
        /*08fc*/ 	.word	0x00009d30
        /*0900*/ 	.word	0x00000008
        /*0904*/ 	.word	0x000000a0
        /*0908*/ 	.short	0x010a
        /*090a*/ 	.byte	0xff
	.zero		1


	//   ....[128]....
        /*090c*/ 	.word	0x00009d90
        /*0910*/ 	.word	0x00000000
        /*0914*/ 	.word	0x00000098
        /*0918*/ 	.short	0x010a
        /*091a*/ 	.byte	0xff
	.zero		1


	//   ....[129]....
        /*091c*/ 	.word	0x00009df0
        /*0920*/ 	.word	0x00000005
        /*0924*/ 	.word	0x00000070
        /*0928*/ 	.short	0x010a
        /*092a*/ 	.byte	0xff
	.zero		1


	//   ....[130]....
        /*092c*/ 	.word	0x00009e50
        /*0930*/ 	.word	0x00000005
        /*0934*/ 	.word	0x00000078
        /*0938*/ 	.short	0x010a
        /*093a*/ 	.byte	0xff
	.zero		1


	//   ....[131]....
        /*093c*/ 	.word	0x00009eb0
        /*0940*/ 	.word	0x00000005
        /*0944*/ 	.word	0x00000080
        /*0948*/ 	.short	0x010a
        /*094a*/ 	.byte	0xff
	.zero		1


	//   ....[132]....
        /*094c*/ 	.word	0x00009f10
        /*0950*/ 	.word	0x00000005
        /*0954*/ 	.word	0x00000088
        /*0958*/ 	.short	0x010a
        /*095a*/ 	.byte	0xff
	.zero		1


	//   ....[133]....
        /*095c*/ 	.word	0x00009f70
        /*0960*/ 	.word	0x00000000
        /*0964*/ 	.word	0x00000070
        /*0968*/ 	.short	0x010a
        /*096a*/ 	.byte	0xff
	.zero		1


	//   ....[134]....
        /*096c*/ 	.word	0x00009fd0
        /*0970*/ 	.word	0x00000000
        /*0974*/ 	.word	0x00000078
        /*0978*/ 	.short	0x010a
        /*097a*/ 	.byte	0xff
	.zero		1


	//   ....[135]....
        /*097c*/ 	.word	0x0000a030
        /*0980*/ 	.word	0x00000000
        /*0984*/ 	.word	0x00000080
        /*0988*/ 	.short	0x010a
        /*098a*/ 	.byte	0xff
	.zero		1


	//   ....[136]....
        /*098c*/ 	.word	0x0000a080
        /*0990*/ 	.word	0x00000003
        /*0994*/ 	.word	0x000000a0
        /*0998*/ 	.short	0x010a
        /*099a*/ 	.byte	0xff
	.zero		1


	//   ....[137]....
        /*099c*/ 	.word	0x0000a0e0
        /*09a0*/ 	.word	0x00000000
        /*09a4*/ 	.word	0x00000050
        /*09a8*/ 	.short	0x010a
        /*09aa*/ 	.byte	0xff
	.zero		1


	//   ....[138]....
        /*09ac*/ 	.word	0x0000a130
        /*09b0*/ 	.word	0x00000062
        /*09b4*/ 	.word	0x000000c0
        /*09b8*/ 	.short	0x010a
        /*09ba*/ 	.byte	0xff
	.zero		1


	//   ....[139]....
        /*09bc*/ 	.word	0x0000a180
        /*09c0*/ 	.word	0x00000003
        /*09c4*/ 	.word	0x00000050
        /*09c8*/ 	.short	0x010a
        /*09ca*/ 	.byte	0xff
	.zero		1


	//   ....[140]....
        /*09cc*/ 	.word	0x0000a1d0
        /*09d0*/ 	.word	0x0000003f
        /*09d4*/ 	.word	0x00000050
        /*09d8*/ 	.short	0x010a
        /*09da*/ 	.byte	0xff
	.zero		1


	//   ....[141]....
        /*09dc*/ 	.word	0x0000a220
        /*09e0*/ 	.word	0x0000006c
        /*09e4*/ 	.word	0x00000050
        /*09e8*/ 	.short	0x010a
        /*09ea*/ 	.byte	0xff
	.zero		1


	//----- nvinfo : EIATTR_NUM_MBARRIERS
	.align		4
.L_47:
        /*09ec*/ 	.byte	0x03, 0x38
        /*09ee*/ 	.short	0x0024


	//----- nvinfo : EIATTR_EXIT_INSTR_OFFSETS
	.align		4
        /*09f0*/ 	.byte	0x04, 0x1c
        /*09f2*/ 	.short	(.L_49 - .L_48)


	//   ....[0]....
.L_48:
        /*09f4*/ 	.word	0x000029f0


	//   ....[1]....
        /*09f8*/ 	.word	0x00002f00


	//   ....[2]....
        /*09fc*/ 	.word	0x00002f60


	//   ....[3]....
        /*0a00*/ 	.word	0x00003e00


	//   ....[4]....
        /*0a04*/ 	.word	0x00005030


	//   ....[5]....
        /*0a08*/ 	.word	0x00005070


	//   ....[6]....
        /*0a0c*/ 	.word	0x00009520


	//   ....[7]....
        /*0a10*/ 	.word	0x000095a0


	//   ....[8]....
        /*0a14*/ 	.word	0x000095d0


	//   ....[9]....
        /*0a18*/ 	.word	0x00009650


	//----- nvinfo : EIATTR_MAX_THREADS
	.align		4
.L_49:
        /*0a1c*/ 	.byte	0x04, 0x05
        /*0a1e*/ 	.short	(.L_51 - .L_50)
.L_50:
        /*0a20*/ 	.word	0x00000100
        /*0a24*/ 	.word	0x00000001
        /*0a28*/ 	.word	0x00000001


	//----- nvinfo : EIATTR_CRS_STACK_SIZE
	.align		4
.L_51:
        /*0a2c*/ 	.byte	0x04, 0x1e
        /*0a2e*/ 	.short	(.L_53 - .L_52)
.L_52:
        /*0a30*/ 	.word	0x00000000


	//----- nvinfo : EIATTR_CBANK_PARAM_SIZE
	.align		4
.L_53:
        /*0a34*/ 	.byte	0x03, 0x19
        /*0a36*/ 	.short	0x0800


	//----- nvinfo : EIATTR_PARAM_CBANK
	.align		4
        /*0a38*/ 	.byte	0x04, 0x0a
        /*0a3a*/ 	.short	(.L_55 - .L_54)
	.align		4
.L_54:
        /*0a3c*/ 	.word	index@(.nv.constant0._ZN7cutlass13device_kernelINS_4gemm6kernel13GemmUniversalIN4cute5tupleIJiiiiEEENS1_10collective13CollectiveMmaINS1_35MainloopSm100TmaUmmaWarpSpecializedILi5ELi2ELi4ENS5_IJNS4_1CILi2EEENSA_ILi1EEESC_EEEEENS5_IJNSA_ILi64EEENSA_ILi256EEENSA_ILi32EEEEEENS_6half_tENS5_IJlSC_lEEESJ_SK_NS4_8TiledMMAINS4_8MMA_AtomIJNS4_20SM100_MMA_F16BF16_SSISJ_SJ_fLi64ELi256ELNS4_4UMMA5MajorE0ELSP_0ELNSO_7ScaleInE0ELSQ_0EEEEEENS4_6LayoutINS5_IJSC_SC_SC_EEENS5_IJNSA_ILi0EEESV_SV_EEEEENS5_IJNS4_10UnderscoreESY_SY_EEEEENS4_13SM90_TMA_LOADENS4_14ComposedLayoutINS4_7SwizzleILi2ELi4ELi3EEENS4_18smem_ptr_flag_bitsILi16EEENST_INS5_IJNSA_ILi8EEESH_EEENS5_IJSH_SC_EEEEEEEvNS4_8identityENS4_23SM90_TMA_LOAD_MULTICASTES1B_vS1C_EENS_8epilogue10collective18CollectiveEpilogueINS1F_23Sm100TmaWarpSpecializedILi4ELi2ELi32ELb1ELb0EEEJSI_NS5_IJNST_ISF_SC_EES1K_EEESJ_SK_SJ_SK_NS1F_6fusion15FusionCallbacksIS1J_NS1M_17LinearCombinationISJ_fSJ_fLNS_15FloatRoundStyleE2EEESI_S1L_JEEENS4_5SM1004TMEM4LOAD26SM100_TMEM_LOAD_16dp256b8xES11_NS12_INS13_ILi3ELi4ELi3EEES16_NST_INS5_IJS17_SF_EEENS5_IJSF_SC_EEEEEEENS4_17SM75_U32x4_LDSM_NENS4_14SM90_TMA_STOREES20_NS4_17SM90_U32x4_STSM_NENS4_39AutoVectorizingCopyWithAssumedAlignmentILi128EEEEEEvvEEEEvNT_6ParamsE)
        /*0a40*/ 	.short	0x0380
        /*0a42*/ 	.short	0x0800


	//----- nvinfo : EIATTR_SW_WAR
	.align		4
.L_55:
        /*0a44*/ 	.byte	0x04, 0x36
        /*0a46*/ 	.short	(.L_57 - .L_56)
.L_56:
        /*0a48*/ 	.word	0x00000008
.L_57:


//--------------------- .nv.callgraph             --------------------------
	.section	.nv.callgraph,"",@"SHT_CUDA_CALLGRAPH"
	.align	4
	.sectionentsize	8
	.align		4
        /*0000*/ 	.word	0x00000000
	.align		4
        /*0004*/ 	.word	0xffffffff
	.align		4
        /*0008*/ 	.word	index@(_ZN7cutlass13device_kernelINS_4gemm6kernel13GemmUniversalIN4cute5tupleIJiiiiEEENS1_10collective13CollectiveMmaINS1_35MainloopSm100TmaUmmaWarpSpecializedILi5ELi2ELi4ENS5_IJNS4_1CILi2EEENSA_ILi1EEESC_EEEEENS5_IJNSA_ILi64EEENSA_ILi256EEENSA_ILi32EEEEEENS_6half_tENS5_IJlSC_lEEESJ_SK_NS4_8TiledMMAINS4_8MMA_AtomIJNS4_20SM100_MMA_F16BF16_SSISJ_SJ_fLi64ELi256ELNS4_4UMMA5MajorE0ELSP_0ELNSO_7ScaleInE0ELSQ_0EEEEEENS4_6LayoutINS5_IJSC_SC_SC_EEENS5_IJNSA_ILi0EEESV_SV_EEEEENS5_IJNS4_10UnderscoreESY_SY_EEEEENS4_13SM90_TMA_LOADENS4_14ComposedLayoutINS4_7SwizzleILi2ELi4ELi3EEENS4_18smem_ptr_flag_bitsILi16EEENST_INS5_IJNSA_ILi8EEESH_EEENS5_IJSH_SC_EEEEEEEvNS4_8identityENS4_23SM90_TMA_LOAD_MULTICASTES1B_vS1C_EENS_8epilogue10collective18CollectiveEpilogueINS1F_23Sm100TmaWarpSpecializedILi4ELi2ELi32ELb1ELb0EEEJSI_NS5_IJNST_ISF_SC_EES1K_EEESJ_SK_SJ_SK_NS1F_6fusion15FusionCallbacksIS1J_NS1M_17LinearCombinationISJ_fSJ_fLNS_15FloatRoundStyleE2EEESI_S1L_JEEENS4_5SM1004TMEM4LOAD26SM100_TMEM_LOAD_16dp256b8xES11_NS12_INS13_ILi3ELi4ELi3EEES16_NST_INS5_IJS17_SF_EEENS5_IJSF_SC_EEEEEEENS4_17SM75_U32x4_LDSM_NENS4_14SM90_TMA_STOREES20_NS4_17SM90_U32x4_STSM_NENS4_39AutoVectorizingCopyWithAssumedAlignmentILi128EEEEEEvvEEEEvNT_6ParamsE)
	.align		4
        /*000c*/ 	.word	index@(__assertfail)
	.align		4
        /*0010*/ 	.word	0x00000000
	.align		4
        /*0014*/ 	.word	0xfffffffe
	.align		4
        /*0018*/ 	.word	0x00000000
	.align		4
        /*001c*/ 	.word	0xfffffffd
	.align		4
        /*0020*/ 	.word	0x00000000
	.align		4
        /*0024*/ 	.word	0xfffffffc


//--------------------- .nv.constant4             --------------------------
	.section	.nv.constant4,"a",@progbits
	.align	8
	.align		8
.nv.constant4:
        /*0000*/ 	.dword	__assertfail
	.align		8
        /*0008*/ 	.dword	__unnamed_1
	.align		8
        /*0010*/ 	.dword	__unnamed_2
	.align		8
        /*0018*/ 	.dword	_ZN39_INTERNAL_8b6add80_4_k_cu_14444714_78204cuda3std3__45__cpo5beginE
	.align		8
        /*0020*/ 	.dword	_ZN39_INTERNAL_8b6add80_4_k_cu_14444714_78204cuda3std3__45__cpo3endE
	.align		8
        /*0028*/ 	.dword	_ZN39_INTERNAL_8b6add80_4_k_cu_14444714_78204cuda3std3__45__cpo6cbeginE
	.align		8
        /*0030*/ 	.dword	_ZN39_INTERNAL_8b6add80_4_k_cu_14444714_78204cuda3std3__45__cpo4cendE
	.align		8
        /*0038*/ 	.dword	_ZN39_INTERNAL_8b6add80_4_k_cu_14444714_78204cuda3std3__441_GLOBAL__N__8b6add80_4_k_cu_14444714_78206ignoreE
	.align		8
        /*0040*/ 	.dword	_ZN39_INTERNAL_8b6add80_4_k_cu_14444714_78204cuda3std3__419piecewise_constructE
	.align		8
        /*0048*/ 	.dword	_ZN39_INTERNAL_8b6add80_4_k_cu_14444714_78204cuda3std3__48in_placeE
	.align		8
        /*0050*/ 	.dword	_ZN39_INTERNAL_8b6add80_4_k_cu_14444714_78204cuda3std6ranges3__45__cpo4swapE
	.align		8
        /*0058*/ 	.dword	_ZN39_INTERNAL_8b6add80_4_k_cu_14444714_78204cuda3std6ranges3__45__cpo9iter_moveE
	.align		8
        /*0060*/ 	.dword	_ZN39_INTERNAL_8b6add80_4_k_cu_14444714_78204cute7productE
	.align		8
        /*0068*/ 	.dword	_ZN39_INTERNAL_8b6add80_4_k_cu_14444714_78204cute1_E
	.align		8
        /*0070*/ 	.dword	$str$25
	.align		8
        /*0078*/ 	.dword	$str$26
	.align		8
        /*0080*/ 	.dword	$str$27
	.align		8
        /*0088*/ 	.dword	$str$28


//--------------------- .text._ZN7cutlass13device_kernelINS_4gemm6kernel13GemmUniversalIN4cute5tupleIJiiiiEEENS1_10collective13CollectiveMmaINS1_35MainloopSm100TmaUmmaWarpSpecializedILi5ELi2ELi4ENS5_IJNS4_1CILi2EEENSA_ILi1EEESC_EEEEENS5_IJNSA_ILi64EEENSA_ILi256EEENSA_ILi32EEEEEENS_6half_tENS5_IJlSC_lEEESJ_SK_NS4_8TiledMMAINS4_8MMA_AtomIJNS4_20SM100_MMA_F16BF16_SSISJ_SJ_fLi64ELi256ELNS4_4UMMA5MajorE0ELSP_0ELNSO_7ScaleInE0ELSQ_0EEEEEENS4_6LayoutINS5_IJSC_SC_SC_EEENS5_IJNSA_ILi0EEESV_SV_EEEEENS5_IJNS4_10UnderscoreESY_SY_EEEEENS4_13SM90_TMA_LOADENS4_14ComposedLayoutINS4_7SwizzleILi2ELi4ELi3EEENS4_18smem_ptr_flag_bitsILi16EEENST_INS5_IJNSA_ILi8EEESH_EEENS5_IJSH_SC_EEEEEEEvNS4_8identityENS4_23SM90_TMA_LOAD_MULTICASTES1B_vS1C_EENS_8epilogue10collective18CollectiveEpilogueINS1F_23Sm100TmaWarpSpecializedILi4ELi2ELi32ELb1ELb0EEEJSI_NS5_IJNST_ISF_SC_EES1K_EEESJ_SK_SJ_SK_NS1F_6fusion15FusionCallbacksIS1J_NS1M_17LinearCombinationISJ_fSJ_fLNS_15FloatRoundStyleE2EEESI_S1L_JEEENS4_5SM1004TMEM4LOAD26SM100_TMEM_LOAD_16dp256b8xES11_NS12_INS13_ILi3ELi4ELi3EEES16_NST_INS5_IJS17_SF_EEENS5_IJSF_SC_EEEEEEENS4_17SM75_U32x4_LDSM_NENS4_14SM90_TMA_STOREES20_NS4_17SM90_U32x4_STSM_NENS4_39AutoVectorizingCopyWithAssumedAlignmentILi128EEEEEEvvEEEEvNT_6ParamsE --------------------------
	.section	.text._ZN7cutlass13device_kernelINS_4gemm6kernel13GemmUniversalIN4cute5tupleIJiiiiEEENS1_10collective13CollectiveMmaINS1_35MainloopSm100TmaUmmaWarpSpecializedILi5ELi2ELi4ENS5_IJNS4_1CILi2EEENSA_ILi1EEESC_EEEEENS5_IJNSA_ILi64EEENSA_ILi256EEENSA_ILi32EEEEEENS_6half_tENS5_IJlSC_lEEESJ_SK_NS4_8TiledMMAINS4_8MMA_AtomIJNS4_20SM100_MMA_F16BF16_SSISJ_SJ_fLi64ELi256ELNS4_4UMMA5MajorE0ELSP_0ELNSO_7ScaleInE0ELSQ_0EEEEEENS4_6LayoutINS5_IJSC_SC_SC_EEENS5_IJNSA_ILi0EEESV_SV_EEEEENS5_IJNS4_10UnderscoreESY_SY_EEEEENS4_13SM90_TMA_LOADENS4_14ComposedLayoutINS4_7SwizzleILi2ELi4ELi3EEENS4_18smem_ptr_flag_bitsILi16EEENST_INS5_IJNSA_ILi8EEESH_EEENS5_IJSH_SC_EEEEEEEvNS4_8identityENS4_23SM90_TMA_LOAD_MULTICASTES1B_vS1C_EENS_8epilogue10collective18CollectiveEpilogueINS1F_23Sm100TmaWarpSpecializedILi4ELi2ELi32ELb1ELb0EEEJSI_NS5_IJNST_ISF_SC_EES1K_EEESJ_SK_SJ_SK_NS1F_6fusion15FusionCallbacksIS1J_NS1M_17LinearCombinationISJ_fSJ_fLNS_15FloatRoundStyleE2EEESI_S1L_JEEENS4_5SM1004TMEM4LOAD26SM100_TMEM_LOAD_16dp256b8xES11_NS12_INS13_ILi3ELi4ELi3EEES16_NST_INS5_IJS17_SF_EEENS5_IJSF_SC_EEEEEEENS4_17SM75_U32x4_LDSM_NENS4_14SM90_TMA_STOREES20_NS4_17SM90_U32x4_STSM_NENS4_39AutoVectorizingCopyWithAssumedAlignmentILi128EEEEEEvvEEEEvNT_6ParamsE,"ax",@progbits
	.align	128
.text._ZN7cutlass13device_kernelINS_4gemm6kernel13GemmUniversalIN4cute5tupleIJiiiiEEENS1_10collective13CollectiveMmaINS1_35MainloopSm100TmaUmmaWarpSpecializedILi5ELi2ELi4ENS5_IJNS4_1CILi2EEENSA_ILi1EEESC_EEEEENS5_IJNSA_ILi64EEENSA_ILi256EEENSA_ILi32EEEEEENS_6half_tENS5_IJlSC_lEEESJ_SK_NS4_8TiledMMAINS4_8MMA_AtomIJNS4_20SM100_MMA_F16BF16_SSISJ_SJ_fLi64ELi256ELNS4_4UMMA5MajorE0ELSP_0ELNSO_7ScaleInE0ELSQ_0EEEEEENS4_6LayoutINS5_IJSC_SC_SC_EEENS5_IJNSA_ILi0EEESV_SV_EEEEENS5_IJNS4_10UnderscoreESY_SY_EEEEENS4_13SM90_TMA_LOADENS4_14ComposedLayoutINS4_7SwizzleILi2ELi4ELi3EEENS4_18smem_ptr_flag_bitsILi16EEENST_INS5_IJNSA_ILi8EEESH_EEENS5_IJSH_SC_EEEEEEEvNS4_8identityENS4_23SM90_TMA_LOAD_MULTICASTES1B_vS1C_EENS_8epilogue10collective18CollectiveEpilogueINS1F_23Sm100TmaWarpSpecializedILi4ELi2ELi32ELb1ELb0EEEJSI_NS5_IJNST_ISF_SC_EES1K_EEESJ_SK_SJ_SK_NS1F_6fusion15FusionCallbacksIS1J_NS1M_17LinearCombinationISJ_fSJ_fLNS_15FloatRoundStyleE2EEESI_S1L_JEEENS4_5SM1004TMEM4LOAD26SM100_TMEM_LOAD_16dp256b8xES11_NS12_INS13_ILi3ELi4ELi3EEES16_NST_INS5_IJS17_SF_EEENS5_IJSF_SC_EEEEEEENS4_17SM75_U32x4_LDSM_NENS4_14SM90_TMA_STOREES20_NS4_17SM90_U32x4_STSM_NENS4_39AutoVectorizingCopyWithAssumedAlignmentILi128EEEEEEvvEEEEvNT_6ParamsE:
        .type           _ZN7cutlass13device_kernelINS_4gemm6kernel13GemmUniversalIN4cute5tupleIJiiiiEEENS1_10collective13CollectiveMmaINS1_35MainloopSm100TmaUmmaWarpSpecializedILi5ELi2ELi4ENS5_IJNS4_1CILi2EEENSA_ILi1EEESC_EEEEENS5_IJNSA_ILi64EEENSA_ILi256EEENSA_ILi32EEEEEENS_6half_tENS5_IJlSC_lEEESJ_SK_NS4_8TiledMMAINS4_8MMA_AtomIJNS4_20SM100_MMA_F16BF16_SSISJ_SJ_fLi64ELi256ELNS4_4UMMA5MajorE0ELSP_0ELNSO_7ScaleInE0ELSQ_0EEEEEENS4_6LayoutINS5_IJSC_SC_SC_EEENS5_IJNSA_ILi0EEESV_SV_EEEEENS5_IJNS4_10UnderscoreESY_SY_EEEEENS4_13SM90_TMA_LOADENS4_14ComposedLayoutINS4_7SwizzleILi2ELi4ELi3EEENS4_18smem_ptr_flag_bitsILi16EEENST_INS5_IJNSA_ILi8EEESH_EEENS5_IJSH_SC_EEEEEEEvNS4_8identityENS4_23SM90_TMA_LOAD_MULTICASTES1B_vS1C_EENS_8epilogue10collective18CollectiveEpilogueINS1F_23Sm100TmaWarpSpecializedILi4ELi2ELi32ELb1ELb0EEEJSI_NS5_IJNST_ISF_SC_EES1K_EEESJ_SK_SJ_SK_NS1F_6fusion15FusionCallbacksIS1J_NS1M_17LinearCombinationISJ_fSJ_fLNS_15FloatRoundStyleE2EEESI_S1L_JEEENS4_5SM1004TMEM4LOAD26SM100_TMEM_LOAD_16dp256b8xES11_NS12_INS13_ILi3ELi4ELi3EEES16_NST_INS5_IJS17_SF_EEENS5_IJSF_SC_EEEEEEENS4_17SM75_U32x4_LDSM_NENS4_14SM90_TMA_STOREES20_NS4_17SM90_U32x4_STSM_NENS4_39AutoVectorizingCopyWithAssumedAlignmentILi128EEEEEEvvEEEEvNT_6ParamsE,@function
        .size           _ZN7cutlass13device_kernelINS_4gemm6kernel13GemmUniversalIN4cute5tupleIJiiiiEEENS1_10collective13CollectiveMmaINS1_35MainloopSm100TmaUmmaWarpSpecializedILi5ELi2ELi4ENS5_IJNS4_1CILi2EEENSA_ILi1EEESC_EEEEENS5_IJNSA_ILi64EEENSA_ILi256EEENSA_ILi32EEEEEENS_6half_tENS5_IJlSC_lEEESJ_SK_NS4_8TiledMMAINS4_8MMA_AtomIJNS4_20SM100_MMA_F16BF16_SSISJ_SJ_fLi64ELi256ELNS4_4UMMA5MajorE0ELSP_0ELNSO_7ScaleInE0ELSQ_0EEEEEENS4_6LayoutINS5_IJSC_SC_SC_EEENS5_IJNSA_ILi0EEESV_SV_EEEEENS5_IJNS4_10UnderscoreESY_SY_EEEEENS4_13SM90_TMA_LOADENS4_14ComposedLayoutINS4_7SwizzleILi2ELi4ELi3EEENS4_18smem_ptr_flag_bitsILi16EEENST_INS5_IJNSA_ILi8EEESH_EEENS5_IJSH_SC_EEEEEEEvNS4_8identityENS4_23SM90_TMA_LOAD_MULTICASTES1B_vS1C_EENS_8epilogue10collective18CollectiveEpilogueINS1F_23Sm100TmaWarpSpecializedILi4ELi2ELi32ELb1ELb0EEEJSI_NS5_IJNST_ISF_SC_EES1K_EEESJ_SK_SJ_SK_NS1F_6fusion15FusionCallbacksIS1J_NS1M_17LinearCombinationISJ_fSJ_fLNS_15FloatRoundStyleE2EEESI_S1L_JEEENS4_5SM1004TMEM4LOAD26SM100_TMEM_LOAD_16dp256b8xES11_NS12_INS13_ILi3ELi4ELi3EEES16_NST_INS5_IJS17_SF_EEENS5_IJSF_SC_EEEEEEENS4_17SM75_U32x4_LDSM_NENS4_14SM90_TMA_STOREES20_NS4_17SM90_U32x4_STSM_NENS4_39AutoVectorizingCopyWithAssumedAlignmentILi128EEEEEEvvEEEEvNT_6ParamsE,(.L_x_186 - _ZN7cutlass13device_kernelINS_4gemm6kernel13GemmUniversalIN4cute5tupleIJiiiiEEENS1_10collective13CollectiveMmaINS1_35MainloopSm100TmaUmmaWarpSpecializedILi5ELi2ELi4ENS5_IJNS4_1CILi2EEENSA_ILi1EEESC_EEEEENS5_IJNSA_ILi64EEENSA_ILi256EEENSA_ILi32EEEEEENS_6half_tENS5_IJlSC_lEEESJ_SK_NS4_8TiledMMAINS4_8MMA_AtomIJNS4_20SM100_MMA_F16BF16_SSISJ_SJ_fLi64ELi256ELNS4_4UMMA5MajorE0ELSP_0ELNSO_7ScaleInE0ELSQ_0EEEEEENS4_6LayoutINS5_IJSC_SC_SC_EEENS5_IJNSA_ILi0EEESV_SV_EEEEENS5_IJNS4_10UnderscoreESY_SY_EEEEENS4_13SM90_TMA_LOADENS4_14ComposedLayoutINS4_7SwizzleILi2ELi4ELi3EEENS4_18smem_ptr_flag_bitsILi16EEENST_INS5_IJNSA_ILi8EEESH_EEENS5_IJSH_SC_EEEEEEEvNS4_8identityENS4_23SM90_TMA_LOAD_MULTICASTES1B_vS1C_EENS_8epilogue10collective18CollectiveEpilogueINS1F_23Sm100TmaWarpSpecializedILi4ELi2ELi32ELb1ELb0EEEJSI_NS5_IJNST_ISF_SC_EES1K_EEESJ_SK_SJ_SK_NS1F_6fusion15FusionCallbacksIS1J_NS1M_17LinearCombinationISJ_fSJ_fLNS_15FloatRoundStyleE2EEESI_S1L_JEEENS4_5SM1004TMEM4LOAD26SM100_TMEM_LOAD_16dp256b8xES11_NS12_INS13_ILi3ELi4ELi3EEES16_NST_INS5_IJS17_SF_EEENS5_IJSF_SC_EEEEEEENS4_17SM75_U32x4_LDSM_NENS4_14SM90_TMA_STOREES20_NS4_17SM90_U32x4_STSM_NENS4_39AutoVectorizingCopyWithAssumedAlignmentILi128EEEEEEvvEEEEvNT_6ParamsE)
        .other          _ZN7cutlass13device_kernelINS_4gemm6kernel13GemmUniversalIN4cute5tupleIJiiiiEEENS1_10collective13CollectiveMmaINS1_35MainloopSm100TmaUmmaWarpSpecializedILi5ELi2ELi4ENS5_IJNS4_1CILi2EEENSA_ILi1EEESC_EEEEENS5_IJNSA_ILi64EEENSA_ILi256EEENSA_ILi32EEEEEENS_6half_tENS5_IJlSC_lEEESJ_SK_NS4_8TiledMMAINS4_8MMA_AtomIJNS4_20SM100_MMA_F16BF16_SSISJ_SJ_fLi64ELi256ELNS4_4UMMA5MajorE0ELSP_0ELNSO_7ScaleInE0ELSQ_0EEEEEENS4_6LayoutINS5_IJSC_SC_SC_EEENS5_IJNSA_ILi0EEESV_SV_EEEEENS5_IJNS4_10UnderscoreESY_SY_EEEEENS4_13SM90_TMA_LOADENS4_14ComposedLayoutINS4_7SwizzleILi2ELi4ELi3EEENS4_18smem_ptr_flag_bitsILi16EEENST_INS5_IJNSA_ILi8EEESH_EEENS5_IJSH_SC_EEEEEEEvNS4_8identityENS4_23SM90_TMA_LOAD_MULTICASTES1B_vS1C_EENS_8epilogue10collective18CollectiveEpilogueINS1F_23Sm100TmaWarpSpecializedILi4ELi2ELi32ELb1ELb0EEEJSI_NS5_IJNST_ISF_SC_EES1K_EEESJ_SK_SJ_SK_NS1F_6fusion15FusionCallbacksIS1J_NS1M_17LinearCombinationISJ_fSJ_fLNS_15FloatRoundStyleE2EEESI_S1L_JEEENS4_5SM1004TMEM4LOAD26SM100_TMEM_LOAD_16dp256b8xES11_NS12_INS13_ILi3ELi4ELi3EEES16_NST_INS5_IJS17_SF_EEENS5_IJSF_SC_EEEEEEENS4_17SM75_U32x4_LDSM_NENS4_14SM90_TMA_STOREES20_NS4_17SM90_U32x4_STSM_NENS4_39AutoVectorizingCopyWithAssumedAlignmentILi128EEEEEEvvEEEEvNT_6ParamsE,@"STO_CUDA_ENTRY STV_DEFAULT"
_ZN7cutlass13device_kernelINS_4gemm6kernel13GemmUniversalIN4cute5tupleIJiiiiEEENS1_10collective13CollectiveMmaINS1_35MainloopSm100TmaUmmaWarpSpecializedILi5ELi2ELi4ENS5_IJNS4_1CILi2EEENSA_ILi1EEESC_EEEEENS5_IJNSA_ILi64EEENSA_ILi256EEENSA_ILi32EEEEEENS_6half_tENS5_IJlSC_lEEESJ_SK_NS4_8TiledMMAINS4_8MMA_AtomIJNS4_20SM100_MMA_F16BF16_SSISJ_SJ_fLi64ELi256ELNS4_4UMMA5MajorE0ELSP_0ELNSO_7ScaleInE0ELSQ_0EEEEEENS4_6LayoutINS5_IJSC_SC_SC_EEENS5_IJNSA_ILi0EEESV_SV_EEEEENS5_IJNS4_10UnderscoreESY_SY_EEEEENS4_13SM90_TMA_LOADENS4_14ComposedLayoutINS4_7SwizzleILi2ELi4ELi3EEENS4_18smem_ptr_flag_bitsILi16EEENST_INS5_IJNSA_ILi8EEESH_EEENS5_IJSH_SC_EEEEEEEvNS4_8identityENS4_23SM90_TMA_LOAD_MULTICASTES1B_vS1C_EENS_8epilogue10collective18CollectiveEpilogueINS1F_23Sm100TmaWarpSpecializedILi4ELi2ELi32ELb1ELb0EEEJSI_NS5_IJNST_ISF_SC_EES1K_EEESJ_SK_SJ_SK_NS1F_6fusion15FusionCallbacksIS1J_NS1M_17LinearCombinationISJ_fSJ_fLNS_15FloatRoundStyleE2EEESI_S1L_JEEENS4_5SM1004TMEM4LOAD26SM100_TMEM_LOAD_16dp256b8xES11_NS12_INS13_ILi3ELi4ELi3EEES16_NST_INS5_IJS17_SF_EEENS5_IJSF_SC_EEEEEEENS4_17SM75_U32x4_LDSM_NENS4_14SM90_TMA_STOREES20_NS4_17SM90_U32x4_STSM_NENS4_39AutoVectorizingCopyWithAssumedAlignmentILi128EEEEEEvvEEEEvNT_6ParamsE:
[----:B------:R-:W1:Y:S01]  /*0000*/  LDC R1, c[0x0][0x37c] ;  /* 0x0000df00ff017b82 */ /* 0x000e620000000800 */
[----:B------:R-:W2:Y:S01]  /*0010*/  S2R R94, SR_TID.X ;  /* 0x00000000005e7919 */ /* 0x000ea20000002100 */
[----:B------:R-:W3:Y:S01]  /*0020*/  LDCU.64 UR8, c[0x0][0x890] ;  /* 0x00011200ff0877ac */ /* 0x000ee20008000a00 */
[----:B------:R-:W-:Y:S02]  /*0030*/  PRMT R81, RZ, 0x7610, R81 ;  /* 0x00007610ff517816 */ /* 0x000fe40000000051 */
[----:B------:R-:W-:Y:S01]  /*0040*/  ELECT P3, URZ, PT ;  /* 0x0000000000ff782f */ /* 0x000fe20003860000 */
[----:B---3--:R-:W-:-:S04]  /*0050*/  UISETP.NE.U32.AND UP0, UPT, UR8, URZ, UPT ;  /* 0x000000ff0800728c */ /* 0x008fc8000bf05070 */
[----:B------:R-:W-:Y:S01]  /*0060*/  UISETP.NE.AND.EX UP0, UPT, UR9, URZ, UPT, UP0 ;  /* 0x000000ff0900728c */ /* 0x000fe2000bf05300 */
[----:B--2---:R-:W-:-:S05]  /*0070*/  SHF.R.U32.HI R82, RZ, 0x5, R94 ;  /* 0x00000005ff527819 */ /* 0x004fca000001165e */
[----:B------:R-:W2:Y:S02]  /*0080*/  SHFL.IDX PT, R0, R82, RZ, 0x1f ;  /* 0x00001fff52007589 */ /* 0x000ea400000e0000 */
[----:B--2---:R-:W-:Y:S01]  /*0090*/  R2UR UR18, R0 ;  /* 0x00000000001272ca */ /* 0x004fe200000e0000 */
[----:B-1----:R-:W-:-:S14]  /*00a0*/  BRA.U UP0, `(.L_x_0) ;  /* 0x0000000100307547 */ /* 0x002fdc000b800000 */
[----:B------:R-:W1:Y:S02]  /*00b0*/  LDCU.64 UR4, c[0x0][0x888] ;  /* 0x00011100ff0477ac */ /* 0x000e640008000a00 */
[----:B-1----:R-:W-:-:S04]  /*00c0*/  UISETP.NE.U32.AND UP0, UPT, UR4, URZ, UPT ;  /* 0x000000ff0400728c */ /* 0x002fc8000bf05070 */
[----:B------:R-:W-:-:S09]  /*00d0*/  UISETP.NE.AND.EX UP0, UPT, UR5, URZ, UPT, UP0 ;  /* 0x000000ff0500728c */ /* 0x000fd2000bf05300 */
[----:B------:R-:W-:Y:S05]  /*00e0*/  BRA.U !UP0, `(.L_x_1) ;  /* 0x0000000108147547 */ /* 0x000fea000b800000 */
[----:B------:R-:W1:Y:S01]  /*00f0*/  LDC.64 R2, c[0x0][0x888] ;  /* 0x00022200ff027b82 */ /* 0x000e620000000a00 */
[----:B------:R-:W1:Y:S02]  /*0100*/  LDCU.64 UR4, c[0x0][0x358] ;  /* 0x00006b00ff0477ac */ /* 0x000e640008000a00 */
[----:B-1----:R1:W5:Y:S01]  /*0110*/  LDG.E R41, desc[UR4][R2.64] ;  /* 0x0000000402297981 */ /* 0x002362000c1e1900 */
[----:B------:R-:W-:Y:S01]  /*0120*/  HFMA2 R81, -RZ, RZ, 0, 5.9604644775390625e-08 ;  /* 0x00000001ff517431 */ /* 0x000fe200000001ff */
[----:B------:R-:W-:Y:S05]  /*0130*/  BRA `(.L_x_0) ;  /* 0x00000000000c7947 */ /* 0x000fea0003800000 */
.L_x_1:
[----:B------:R-:W1:Y:S01]  /*0140*/  LDCU UR4, c[0x0][0x880] ;  /* 0x00011000ff0477ac */ /* 0x000e620008000800 */
[----:B------:R-:W-:Y:S01]  /*0150*/  HFMA2 R81, -RZ, RZ, 0, 5.9604644775390625e-08 ;  /* 0x00000001ff517431 */ /* 0x000fe200000001ff */
[----:B-1----:R-:W-:-:S07]  /*0160*/  MOV R41, UR4 ;  /* 0x0000000400297c02 */ /* 0x002fce0008000f00 */
.L_x_0:
[----:B------:R-:W2:Y:S02]  /*0170*/  LDCU.64 UR4, c[0x0][0x8b0] ;  /* 0x00011600ff0477ac */ /* 0x000ea40008000a00 */
[----:B--2---:R-:W-:-:S04]  /*0180*/  UISETP.NE.U32.AND UP0, UPT, UR4, URZ, UPT ;  /* 0x000000ff0400728c */ /* 0x004fc8000bf05070 */
[----:B------:R-:W-:-:S09]  /*0190*/  UISETP.NE.AND.EX UP0, UPT, UR5, URZ, UPT, UP0 ;  /* 0x000000ff0500728c */ /* 0x000fd2000bf05300 */
[----:B------:R-:W-:Y:S05]  /*01a0*/  BRA.U UP0, `(.L_x_2) ;  /* 0x0000000100287547 */ /* 0x000fea000b800000 */
[----:B------:R-:W2:Y:S02]  /*01b0*/  LDCU.64 UR4, c[0x0][0x8a8] ;  /* 0x00011500ff0477ac */ /* 0x000ea40008000a00 */
[----:B--2---:R-:W-:-:S04]  /*01c0*/  UISETP.NE.U32.AND UP0, UPT, UR4, URZ, UPT ;  /* 0x000000ff0400728c */ /* 0x004fc8000bf05070 */
[----:B------:R-:W-:-:S09]  /*01d0*/  UISETP.NE.AND.EX UP0, UPT, UR5, URZ, UPT, UP0 ;  /* 0x000000ff0500728c */ /* 0x000fd2000bf05300 */
[----:B------:R-:W-:Y:S05]  /*01e0*/  BRA.U !UP0, `(.L_x_3) ;  /* 0x0000000108107547 */ /* 0x000fea000b800000 */
[----:B------:R-:W2:Y:S01]  /*01f0*/  LDC.64 R38, c[0x0][0x8a8] ;  /* 0x00022a00ff267b82 */ /* 0x000ea20000000a00 */
[----:B------:R-:W2:Y:S02]  /*0200*/  LDCU.64 UR4, c[0x0][0x358] ;  /* 0x00006b00ff0477ac */ /* 0x000ea40008000a00 */
[----:B--2---:R2:W5:Y:S01]  /*0210*/  LDG.E R38, desc[UR4][R38.64] ;  /* 0x0000000426267981 */ /* 0x004562000c1e1900 */
[----:B------:R-:W-:Y:S05]  /*0220*/  BRA `(.L_x_2) ;  /* 0x0000000000087947 */ /* 0x000fea0003800000 */
.L_x_3:
[----:B------:R-:W2:Y:S02]  /*0230*/  LDCU UR4, c[0x0][0x8a0] ;  /* 0x00011400ff0477ac */ /* 0x000ea40008000800 */
[----:B--2---:R-:W-:Y:S02]  /*0240*/  MOV R38, UR4 ;  /* 0x0000000400267c02 */ /* 0x004fe40008000f00 */
.L_x_2:
[----:B------:R-:W-:Y:S01]  /*0250*/  IMAD.U32 R0, RZ, RZ, UR18 ;  /* 0x00000012ff007e24 */ /* 0x000fe2000f8e00ff */
[----:B------:R-:W-:Y:S04]  /*0260*/  BSSY.RECONVERGENT B0, `(.L_x_4) ;  /* 0x000000c000007945 */ /* 0x000fe80003800200 */
[C---:B------:R-:W-:Y:S02]  /*0270*/  ISETP.NE.OR P1, PT, R0.reuse, 0x1, !P3 ;  /* 0x000000010000780c */ /* 0x040fe40005f25670 */
[----:B------:R-:W-:-:S11]  /*0280*/  ISETP.NE.OR P0, PT, R0, 0x3, !P3 ;  /* 0x000000030000780c */ /* 0x000fd60005f05670 */
[----:B------:R-:W-:Y:S05]  /*0290*/  @P1 BRA `(.L_x_5) ;  /* 0x0000000000201947 */ /* 0x000fea0003800000 */
[----:B------:R-:W3:Y:S02]  /*02a0*/  LDCU.64 UR4, c[0x0][0x348] ;  /* 0x00006900ff0477ac */ /* 0x000ee40008000a00 */
[----:B---3--:R-:W-:Y:S02]  /*02b0*/  UIADD3 UR6, UP1, UPT, UR4, 0x80, URZ ;  /* 0x0000008004067890 */ /* 0x008fe4000ff3e0ff */
[----:B------:R-:W-:Y:S02]  /*02c0*/  UIADD3 UR4, UP0, UPT, UR4, 0x180, URZ ;  /* 0x0000018004047890 */ /* 0x000fe4000ff1e0ff */
[----:B------:R-:W-:Y:S02]  /*02d0*/  UIADD3.X UR7, UPT, UPT, URZ, UR5, URZ, UP1, !UPT ;  /* 0x00000005ff077290 */ /* 0x000fe40008ffe4ff */
[----:B------:R-:W-:-:S07]  /*02e0*/  UIADD3.X UR5, UPT, UPT, URZ, UR5, URZ, UP0, !UPT ;  /* 0x00000005ff057290 */ /* 0x000fce00087fe4ff */
[----:B------:R3:W-:Y:S02]  /*02f0*/  UTMACCTL.PF [UR6] ;  /* 0x00000000060079b9 */ /* 0x0007e40008040000 */
[----:B------:R3:W-:Y:S02]  /*0300*/  UTMACCTL.PF [UR4] ;  /* 0x00000000040079b9 */ /* 0x0007e40008040000 */
[----:B---3--:R-:W-:Y:S01]  /*0310*/  NOP ;  /* 0x0000000000007918 */ /* 0x008fe20000000000 */
.L_x_5:
[----:B------:R-:W-:Y:S05]  /*0320*/  BSYNC.RECONVERGENT B0 ;  /* 0x0000000000007941 */ /* 0x000fea0003800200 */
.L_x_4:
[----:B------:R-:W-:Y:S04]  /*0330*/  BSSY.RECONVERGENT B0, `(.L_x_6) ;  /* 0x000000a000007945 */ /* 0x000fe80003800200 */
        /* <DEDUP_REMOVED lines=9> */
.L_x_7:
[----:B------:R-:W-:Y:S05]  /*03d0*/  BSYNC.RECONVERGENT B0 ;  /* 0x0000000000007941 */ /* 0x000fea0003800200 */
.L_x_6:
[----:B------:R-:W3:Y:S01]  /*03e0*/  LDCU.64 UR4, c[0x0][0x888] ;  /* 0x00011100ff0477ac */ /* 0x000ee20008000a00 */
[----:B------:R-:W-:Y:S02]  /*03f0*/  UISETP.EQ.U32.AND UP2, UPT, UR8, URZ, UPT ;  /* 0x000000ff0800728c */ /* 0x000fe4000bf42070 */
[----:B------:R-:W-:Y:S02]  /*0400*/  UPLOP3.LUT UP3, UPT, UPT, UPT, UPT, 0x80, 0x8 ;  /* 0x000000000008789c */ /* 0x000fe40003f6f070 */
[----:B---3--:R-:W-:-:S04]  /*0410*/  UISETP.NE.U32.AND UP0, UPT, UR4, URZ, UPT ;  /* 0x000000ff0400728c */ /* 0x008fc8000bf05070 */
[----:B------:R-:W-:-:S04]  /*0420*/  UISETP.NE.AND.EX UP1, UPT, UR5, URZ, UPT, UP0 ;  /* 0x000000ff0500728c */ /* 0x000fc8000bf25300 */
[----:B------:R-:W-:-:S04]  /*0430*/  UISETP.EQ.OR.EX UP4, UPT, UR9, URZ, !UP1, UP2 ;  /* 0x000000ff0900728c */ /* 0x000fc8000cf82720 */
[----:B------:R-:W-:-:S06]  /*0440*/  UP2UR UR4, UPR, URZ, 0x10 ;  /* 0x00000010ff047883 */ /* 0x000fcc0008000000 */
[----:B------:R-:W-:Y:S01]  /*0450*/  MOV R85, UR4 ;  /* 0x0000000400557c02 */ /* 0x000fe20008000f00 */
[----:B------:R-:W-:Y:S06]  /*0460*/  BRA.U !UP4, `(.L_x_8) ;  /* 0x000000010c207547 */ /* 0x000fec000b800000 */
[----:B------:R-:W-:Y:S01]  /*0470*/  UISETP.NE.U32.AND UP2, UPT, UR8, URZ, UPT ;  /* 0x000000ff0800728c */ /* 0x000fe2000bf45070 */
[----:B-----5:R-:W-:Y:S01]  /*0480*/  FSETP.NEU.AND P0, PT, R41, RZ, PT ;  /* 0x000000ff2900720b */ /* 0x020fe20003f0d000 */
[----:B------:R-:W-:Y:S02]  /*0490*/  USEL UR4, URZ, 0xffffffff, UP1 ;  /* 0xffffffffff047887 */ /* 0x000fe40008800000 */
[----:B------:R-:W-:-:S10]  /*04a0*/  UISETP.NE.AND.EX UP2, UPT, UR9, URZ, UPT, UP2 ;  /* 0x000000ff0900728c */ /* 0x000fd4000bf45320 */
[----:B------:R-:W-:Y:S01]  /*04b0*/  VOTEU.ANY UP0, P0 ;  /* 0x0000000000ff7886 */ /* 0x000fe20000000100 */
[----:B------:R-:W-:-:S04]  /*04c0*/  @!UP2 USEL UR4, URZ, 0xffffffff, UP0 ;  /* 0xffffffffff04a887 */ /* 0x000fc80008000000 */
[----:B------:R-:W-:-:S04]  /*04d0*/  ULOP3.LUT UR4, UR4, 0x1, URZ, 0xc0, !UPT ;  /* 0x0000000104047892 */ /* 0x000fc8000f8ec0ff */
[----:B------:R-:W-:-:S11]  /*04e0*/  UISETP.NE.U32.AND UP3, UPT, UR4, 0x1, UPT ;  /* 0x000000010400788c */ /* 0x000fd6000bf65070 */
.L_x_8:
[----:B-1----:R-:W1:Y:S01]  /*04f0*/  SHFL.IDX PT, R2, R82, RZ, 0x1f ;  /* 0x00001fff52027589 */ /* 0x002e6200000e0000 */
[----:B------:R-:W-:Y:S01]  /*0500*/  UISETP.NE.AND UP6, UPT, UR18, 0x2, UPT ;  /* 0x000000021200788c */ /* 0x000fe2000bfc5270 */
[----:B-1----:R-:W-:-:S13]  /*0510*/  ISETP.NE.AND P0, PT, R2, RZ, PT ;  /* 0x000000ff0200720c */ /* 0x002fda0003f05270 */
[----:B------:R-:W-:Y:S05]  /*0520*/  @P0 BRA `(.L_x_9) ;  /* 0x0000000000600947 */ /* 0x000fea0003800000 */
[----:B------:R-:W1:Y:S01]  /*0530*/  S2UR UR4, SR_CgaCtaId ;  /* 0x00000000000479c3 */ /* 0x000e620000008800 */
[----:B------:R-:W-:Y:S01]  /*0540*/  UMOV UR5, 0x400 ;  /* 0x0000040000057882 */ /* 0x000fe20000000000 */
[----:B------:R-:W-:Y:S01]  /*0550*/  UMOV UR8, 0x1 ;  /* 0x0000000100087882 */ /* 0x000fe20000000000 */
[----:B------:R-:W-:Y:S01]  /*0560*/  UMOV UR6, 0x2 ;  /* 0x0000000200067882 */ /* 0x000fe20000000000 */
[----:B------:R-:W-:-:S04]  /*0570*/  UIADD3 UR8, UPT, UPT, -UR8, 0x100000, URZ ;  /* 0x0010000008087890 */ /* 0x000fc8000fffe1ff */
[----:B------:R-:W-:Y:S02]  /*0580*/  USHF.L.U32 UR9, UR8, 0xb, URZ ;  /* 0x0000000b08097899 */ /* 0x000fe400080006ff */
[----:B------:R-:W-:Y:S02]  /*0590*/  USHF.L.U32 UR8, UR8, 0x1, URZ ;  /* 0x0000000108087899 */ /* 0x000fe400080006ff */
[----:B------:R-:W-:-:S04]  /*05a0*/  UIADD3 UR6, UPT, UPT, -UR6, 0x100000, URZ ;  /* 0x0010000006067890 */ /* 0x000fc8000fffe1ff */
[----:B------:R-:W-:Y:S02]  /*05b0*/  USHF.L.U32 UR7, UR6, 0xb, URZ ;  /* 0x0000000b06077899 */ /* 0x000fe400080006ff */
[----:B------:R-:W-:Y:S01]  /*05c0*/  USHF.L.U32 UR6, UR6, 0x1, URZ ;  /* 0x0000000106067899 */ /* 0x000fe200080006ff */
[----:B------:R-:W-:Y:S01]  /*05d0*/  ELECT P0, URZ, PT ;  /* 0x0000000000ff782f */ /* 0x000fe20003800000 */
[----:B-1----:R-:W-:Y:S01]  /*05e0*/  ULEA UR4, UR4, UR5, 0x18 ;  /* 0x0000000504047291 */ /* 0x002fe2000f8ec0ff */
[----:B------:R-:W1:Y:S11]  /*05f0*/  FENCE.VIEW.ASYNC.S ;  /* 0x00000000000073c6 */ /* 0x000e760000000000 */
[----:B-1----:R1:W3:Y:S01]  /*0600*/  SYNCS.EXCH.64 URZ, [UR4], UR8 ;  /* 0x0000000804ff75b2 */ /* 0x0022e20008000100 */
[----:B------:R1:W4:Y:S01]  /*0610*/  SYNCS.EXCH.64 URZ, [UR4+0x28], UR6 ;  /* 0x0000280604ff75b2 */ /* 0x0003220008000100 */
[----:B------:R1:W1:Y:S01]  /*0620*/  SYNCS.EXCH.64 URZ, [UR4+0x8], UR8 ;  /* 0x0000080804ff75b2 */ /* 0x0002620008000100 */
[----:B------:R1:W1:Y:S01]  /*0630*/  SYNCS.EXCH.64 URZ, [UR4+0x30], UR6 ;  /* 0x0000300604ff75b2 */ /* 0x0002620008000100 */
[----:B------:R1:W1:Y:S01]  /*0640*/  SYNCS.EXCH.64 URZ, [UR4+0x10], UR8 ;  /* 0x0000100804ff75b2 */ /* 0x0002620008000100 */
[----:B------:R1:W1:Y:S01]  /*0650*/  SYNCS.EXCH.64 URZ, [UR4+0x38], UR6 ;  /* 0x0000380604ff75b2 */ /* 0x0002620008000100 */
[----:B------:R1:W1:Y:S01]  /*0660*/  SYNCS.EXCH.64 URZ, [UR4+0x18], UR8 ;  /* 0x0000180804ff75b2 */ /* 0x0002620008000100 */
[----:B------:R1:W1:Y:S01]  /*0670*/  SYNCS.EXCH.64 URZ, [UR4+0x40], UR6 ;  /* 0x0000400604ff75b2 */ /* 0x0002620008000100 */
[----:B------:R1:W1:Y:S01]  /*0680*/  SYNCS.EXCH.64 URZ, [UR4+0x20], UR8 ;  /* 0x0000200804ff75b2 */ /* 0x0002620008000100 */
[----:B------:R1:W1:Y:S01]  /*0690*/  SYNCS.EXCH.64 URZ, [UR4+0x48], UR6 ;  /* 0x0000480604ff75b2 */ /* 0x0002620008000100 */
[----:B------:R-:W-:Y:S01]  /*06a0*/  NOP ;  /* 0x0000000000007918 */ /* 0x000fe20000000000 */
.L_x_9:
[----:B------:R-:W2:Y:S01]  /*06b0*/  SHFL.IDX PT, R2, R82, RZ, 0x1f ;  /* 0x00001fff52027589 */ /* 0x000ea200000e0000 */
[----:B------:R-:W-:Y:S01]  /*06c0*/  NOP ;  /* 0x0000000000007918 */ /* 0x000fe20000000000 */
[----:B--2---:R-:W-:-:S13]  /*06d0*/  ISETP.NE.AND P0, PT, R2, 0x1, PT ;  /* 0x000000010200780c */ /* 0x004fda0003f05270 */
[----:B------:R-:W-:Y:S05]  /*06e0*/  @P0 BRA `(.L_x_10) ;  /* 0x0000000000580947 */ /* 0x000fea0003800000 */
[----:B-1----:R-:W1:Y:S01]  /*06f0*/  S2UR UR4, SR_CgaCtaId ;  /* 0x00000000000479c3 */ /* 0x002e620000008800 */
        /* <DEDUP_REMOVED lines=12> */
[----:B-1----:R2:W1:Y:S01]  /*07c0*/  SYNCS.EXCH.64 URZ, [UR4+0x50], UR8 ;  /* 0x0000500804ff75b2 */ /* 0x0024620008000100 */
[----:B------:R2:W1:Y:S01]  /*07d0*/  SYNCS.EXCH.64 URZ, [UR4+0x70], UR6 ;  /* 0x0000700604ff75b2 */ /* 0x0004620008000100 */
[----:B------:R2:W1:Y:S01]  /*07e0*/  SYNCS.EXCH.64 URZ, [UR4+0x58], UR8 ;  /* 0x0000580804ff75b2 */ /* 0x0004620008000100 */
[----:B------:R2:W1:Y:S01]  /*07f0*/  SYNCS.EXCH.64 URZ, [UR4+0x78], UR6 ;  /* 0x0000780604ff75b2 */ /* 0x0004620008000100 */
[----:B------:R2:W1:Y:S01]  /*0800*/  SYNCS.EXCH.64 URZ, [UR4+0x60], UR8 ;  /* 0x0000600804ff75b2 */ /* 0x0004620008000100 */
[----:B------:R2:W1:Y:S01]  /*0810*/  SYNCS.EXCH.64 URZ, [UR4+0x80], UR6 ;  /* 0x0000800604ff75b2 */ /* 0x0004620008000100 */
[----:B------:R2:W1:Y:S01]  /*0820*/  SYNCS.EXCH.64 URZ, [UR4+0x68], UR8 ;  /* 0x0000680804ff75b2 */ /* 0x0004620008000100 */
[----:B------:R2:W1:Y:S02]  /*0830*/  SYNCS.EXCH.64 URZ, [UR4+0x88], UR6 ;  /* 0x0000880604ff75b2 */ /* 0x0004640008000100 */
[----:B--2---:R-:W-:Y:S01]  /*0840*/  NOP ;  /* 0x0000000000007918 */ /* 0x004fe20000000000 */
.L_x_10:
[----:B------:R-:W2:Y:S01]  /*0850*/  SHFL.IDX PT, R2, R82, RZ, 0x1f ;  /* 0x00001fff52027589 */ /* 0x000ea200000e0000 */
[----:B------:R-:W-:Y:S01]  /*0860*/  NOP ;  /* 0x0000000000007918 */ /* 0x000fe20000000000 */
[----:B--2---:R-:W-:-:S13]  /*0870*/  ISETP.NE.AND P0, PT, R2, 0x3, PT ;  /* 0x000000030200780c */ /* 0x004fda0003f05270 */
[----:B------:R-:W-:Y:S05]  /*0880*/  @P0 BRA `(.L_x_11) ;  /* 0x0000000000300947 */ /* 0x000fea0003800000 */
[----:B-1----:R-:W1:Y:S01]  /*0890*/  S2UR UR4, SR_CgaCtaId ;  /* 0x00000000000479c3 */ /* 0x002e620000008800 */
[----:B------:R-:W-:Y:S01]  /*08a0*/  UMOV UR6, 0x400 ;  /* 0x0000040000067882 */ /* 0x000fe20000000000 */
[----:B------:R-:W-:Y:S01]  /*08b0*/  UMOV UR5, 0x20 ;  /* 0x0000002000057882 */ /* 0x000fe20000000000 */
[----:B------:R-:W-:Y:S01]  /*08c0*/  ELECT P0, URZ, PT ;  /* 0x0000000000ff782f */ /* 0x000fe20003800000 */
[----:B-1----:R-:W-:Y:S02]  /*08d0*/  ULEA UR6, UR4, UR6, 0x18 ;  /* 0x0000000604067291 */ /* 0x002fe4000f8ec0ff */
[----:B------:R-:W-:-:S04]  /*08e0*/  UIADD3 UR4, UPT, UPT, -UR5, 0x100000, URZ ;  /* 0x0010000005047890 */ /* 0x000fc8000fffe1ff */
[----:B------:R-:W-:Y:S02]  /*08f0*/  USHF.L.U32 UR5, UR4, 0xb, URZ ;  /* 0x0000000b04057899 */ /* 0x000fe400080006ff */
[----:B------:R-:W-:Y:S01]  /*0900*/  USHF.L.U32 UR4, UR4, 0x1, URZ ;  /* 0x0000000104047899 */ /* 0x000fe200080006ff */
[----:B------:R-:W1:Y:S11]  /*0910*/  FENCE.VIEW.ASYNC.S ;  /* 0x00000000000073c6 */ /* 0x000e760000000000 */
[----:B-1----:R2:W1:Y:S01]  /*0920*/  SYNCS.EXCH.64 URZ, [UR6+0x90], UR4 ;  /* 0x0000900406ff75b2 */ /* 0x0024620008000100 */
[----:B------:R2:W1:Y:S02]  /*0930*/  SYNCS.EXCH.64 URZ, [UR6+0x98], UR4 ;  /* 0x0000980406ff75b2 */ /* 0x0004640008000100 */
[----:B--2---:R-:W-:Y:S01]  /*0940*/  NOP ;  /* 0x0000000000007918 */ /* 0x004fe20000000000 */
.L_x_11:
[----:B------:R-:W2:Y:S01]  /*0950*/  SHFL.IDX PT, R2, R82, RZ, 0x1f ;  /* 0x00001fff52027589 */ /* 0x000ea200000e0000 */
[----:B------:R-:W-:Y:S01]  /*0960*/  NOP ;  /* 0x0000000000007918 */ /* 0x000fe20000000000 */
[----:B--2---:R-:W-:-:S13]  /*0970*/  ISETP.NE.AND P0, PT, R2, 0x4, PT ;  /* 0x000000040200780c */ /* 0x004fda0003f05270 */
[----:B------:R-:W-:Y:S05]  /*0980*/  @P0 BRA `(.L_x_12) ;  /* 0x00000000004c0947 */ /* 0x000fea0003800000 */
[----:B-1----:R-:W1:Y:S01]  /*0990*/  S2UR UR6, SR_CgaCtaId ;  /* 0x00000000000679c3 */ /* 0x002e620000008800 */
[----:B------:R-:W-:Y:S01]  /*09a0*/  UMOV UR4, 0x1e0 ;  /* 0x000001e000047882 */ /* 0x000fe20000000000 */
[----:B------:R-:W-:Y:S01]  /*09b0*/  UMOV UR5, 0x400 ;  /* 0x0000040000057882 */ /* 0x000fe20000000000 */
[----:B------:R-:W-:Y:S01]  /*09c0*/  USEL UR4, UR4, 0x1a0, UP3 ;  /* 0x000001a004047887 */ /* 0x000fe20009800000 */
[----:B------:R-:W-:Y:S01]  /*09d0*/  UMOV UR8, 0x1 ;  /* 0x0000000100087882 */ /* 0x000fe20000000000 */
[----:B------:R-:W-:Y:S01]  /*09e0*/  ELECT P0, URZ, PT ;  /* 0x0000000000ff782f */ /* 0x000fe20003800000 */
[----:B------:R-:W-:-:S04]  /*09f0*/  UIADD3 UR8, UPT, UPT, -UR8, 0x100000, URZ ;  /* 0x0010000008087890 */ /* 0x000fc8000fffe1ff */
[----:B------:R-:W-:Y:S02]  /*0a00*/  USHF.L.U32 UR9, UR8, 0xb, URZ ;  /* 0x0000000b08097899 */ /* 0x000fe400080006ff */
[----:B------:R-:W-:Y:S02]  /*0a10*/  USHF.L.U32 UR8, UR8, 0x1, URZ ;  /* 0x0000000108087899 */ /* 0x000fe400080006ff */
[----:B-1----:R-:W-:Y:S02]  /*0a20*/  ULEA UR6, UR6, UR5, 0x18 ;  /* 0x0000000506067291 */ /* 0x002fe4000f8ec0ff */
[----:B------:R-:W-:-:S04]  /*0a30*/  UIADD3 UR4, UPT, UPT, -UR4, 0x100000, URZ ;  /* 0x0010000004047890 */ /* 0x000fc8000fffe1ff */
[----:B------:R-:W-:Y:S02]  /*0a40*/  USHF.L.U32 UR5, UR4, 0xb, URZ ;  /* 0x0000000b04057899 */ /* 0x000fe400080006ff */
[----:B------:R-:W-:Y:S01]  /*0a50*/  USHF.L.U32 UR4, UR4, 0x1, URZ ;  /* 0x0000000104047899 */ /* 0x000fe200080006ff */
[----:B------:R-:W1:Y:S03]  /*0a60*/  FENCE.VIEW.ASYNC.S ;  /* 0x00000000000073c6 */ /* 0x000e660000000000 */
[----:B-1----:R2:W1:Y:S08]  /*0a70*/  SYNCS.EXCH.64 URZ, [UR6+0xa0], UR8 ;  /* 0x0000a00806ff75b2 */ /* 0x0024700008000100 */
[----:B------:R2:W1:Y:S01]  /*0a80*/  SYNCS.EXCH.64 URZ, [UR6+0xb0], UR4 ;  /* 0x0000b00406ff75b2 */ /* 0x0004620008000100 */
[----:B------:R2:W1:Y:S01]  /*0a90*/  SYNCS.EXCH.64 URZ, [UR6+0xa8], UR8 ;  /* 0x0000a80806ff75b2 */ /* 0x0004620008000100 */
[----:B------:R2:W1:Y:S02]  /*0aa0*/  SYNCS.EXCH.64 URZ, [UR6+0xb8], UR4 ;  /* 0x0000b80406ff75b2 */ /* 0x0004640008000100 */
[----:B--2---:R-:W-:Y:S01]  /*0ab0*/  NOP ;  /* 0x0000000000007918 */ /* 0x004fe20000000000 */
.L_x_12:
        /* <DEDUP_REMOVED lines=26> */
.L_x_13:
[----:B------:R-:W2:Y:S01]  /*0c60*/  SHFL.IDX PT, R2, R82, RZ, 0x1f ;  /* 0x00001fff52027589 */ /* 0x000ea200000e0000 */
[----:B------:R-:W-:Y:S01]  /*0c70*/  NOP ;  /* 0x0000000000007918 */ /* 0x000fe20000000000 */
[----:B--2---:R-:W-:-:S13]  /*0c80*/  ISETP.NE.AND P0, PT, R2, 0x3, PT ;  /* 0x000000030200780c */ /* 0x004fda0003f05270 */
[----:B------:R-:W-:Y:S05]  /*0c90*/  @P0 BRA `(.L_x_14) ;  /* 0x0000000000380947 */ /* 0x000fea0003800000 */
[----:B------:R-:W2:Y:S01]  /*0ca0*/  S2UR UR5, SR_CgaCtaId ;  /* 0x00000000000579c3 */ /* 0x000ea20000008800 */
[----:B-1----:R-:W-:Y:S01]  /*0cb0*/  UMOV UR4, 0x400 ;  /* 0x0000040000047882 */ /* 0x002fe20000000000 */
[----:B------:R-:W-:Y:S01]  /*0cc0*/  UMOV UR6, 0x20 ;  /* 0x0000002000067882 */ /* 0x000fe20000000000 */
[----:B------:R-:W-:Y:S01]  /*0cd0*/  ELECT P0, URZ, PT ;  /* 0x0000000000ff782f */ /* 0x000fe20003800000 */
[----:B------:R-:W-:-:S04]  /*0ce0*/  UIADD3 UR6, UPT, UPT, -UR6, 0x100000, URZ ;  /* 0x0010000006067890 */ /* 0x000fc8000fffe1ff */
[----:B------:R-:W-:Y:S02]  /*0cf0*/  USHF.L.U32 UR7, UR6, 0xb, URZ ;  /* 0x0000000b06077899 */ /* 0x000fe400080006ff */
[----:B------:R-:W-:Y:S02]  /*0d00*/  USHF.L.U32 UR6, UR6, 0x1, URZ ;  /* 0x0000000106067899 */ /* 0x000fe400080006ff */
[----:B--2---:R-:W-:Y:S01]  /*0d10*/  ULEA UR4, UR5, UR4, 0x18 ;  /* 0x0000000405047291 */ /* 0x004fe2000f8ec0ff */
[----:B------:R-:W1:Y:S11]  /*0d20*/  FENCE.VIEW.ASYNC.S ;  /* 0x00000000000073c6 */ /* 0x000e760000000000 */
[----:B-1----:R2:W1:Y:S01]  /*0d30*/  SYNCS.EXCH.64 URZ, [UR4+0x100], UR6 ;  /* 0x0001000604ff75b2 */ /* 0x0024620008000100 */
[----:B------:R2:W1:Y:S01]  /*0d40*/  SYNCS.EXCH.64 URZ, [UR4+0x110], UR6 ;  /* 0x0001100604ff75b2 */ /* 0x0004620008000100 */
[----:B------:R2:W1:Y:S01]  /*0d50*/  SYNCS.EXCH.64 URZ, [UR4+0x108], UR6 ;  /* 0x0001080604ff75b2 */ /* 0x0004620008000100 */
[----:B------:R2:W1:Y:S02]  /*0d60*/  SYNCS.EXCH.64 URZ, [UR4+0x118], UR6 ;  /* 0x0001180604ff75b2 */ /* 0x0004640008000100 */
[----:B--2---:R-:W-:Y:S01]  /*0d70*/  NOP ;  /* 0x0000000000007918 */ /* 0x004fe20000000000 */
.L_x_14:
[----:B-1----:R-:W1:Y:S01]  /*0d80*/  LDCU UR4, c[0x0][0x36c] ;  /* 0x00006d80ff0477ac */ /* 0x002e620008000800 */
[----:B------:R-:W-:Y:S01]  /*0d90*/  ISETP.NE.OR P3, PT, R0, 0x2, !P3 ;  /* 0x000000020000780c */ /* 0x000fe20005f65670 */
[----:B------:R-:W-:Y:S01]  /*0da0*/  NOP ;  /* 0x0000000000007918 */ /* 0x000fe20000000000 */
[----:B------:R-:W-:Y:S01]  /*0db0*/  LOP3.LUT R0, R94, 0x1f, RZ, 0xc0, !PT ;  /* 0x0000001f5e007812 */ /* 0x000fe200078ec0ff */
[----:B------:R-:W-:Y:S02]  /*0dc0*/  UISETP.NE.AND UP4, UPT, UR18, URZ, UPT ;  /* 0x000000ff1200728c */ /* 0x000fe4000bf85270 */
[----:B-1----:R-:W-:-:S09]  /*0dd0*/  UISETP.EQ.U32.AND UP5, UPT, UR4, 0x1, UPT ;  /* 0x000000010400788c */ /* 0x002fd2000bfa2070 */
[----:B------:R-:W-:Y:S05]  /*0de0*/  BRA.U !UP5, `(.L_x_15) ;  /* 0x000000010d087547 */ /* 0x000fea000b800000 */
[----:B---34-:R-:W-:Y:S01]  /*0df0*/  UCGABAR_ARV ;  /* 0x00000000000079c7 */ /* 0x018fe20008000000 */
[----:B------:R-:W-:Y:S05]  /*0e00*/  BRA `(.L_x_16) ;  /* 0x0000000000047947 */ /* 0x000fea0003800000 */
.L_x_15:
[----:B---34-:R-:W-:Y:S01]  /*0e10*/  NOP ;  /* 0x0000000000007918 */ /* 0x018fe20000000000 */
.L_x_16:
[----:B------:R-:W1:Y:S01]  /*0e20*/  S2UR UR30, SR_CTAID.X ;  /* 0x00000000001e79c3 */ /* 0x000e620000002500 */
[----:B------:R-:W-:-:S05]  /*0e30*/  CS2R.32 R84, SR_CgaSize ;  /* 0x0000000000547805 */ /* 0x000fca0000008a00 */
[----:B------:R-:W-:-:S05]  /*0e40*/  IMAD R84, R84, -0xa0, RZ ;  /* 0xffffff6054547824 */ /* 0x000fca00078e02ff */
[----:B------:R-:W-:-:S14]  /*0e50*/  R2UR UR5, R84 ;  /* 0x00000000540572ca */ /* 0x000fdc00000e0000 */
[----:B------:R-:W2:Y:S01]  /*0e60*/  LDCU UR5, c[0x0][UR5+0x2b0] ;  /* 0x00005600050577ac */ /* 0x000ea20008000800 */
[----:B------:R-:W-:-:S05]  /*0e70*/  CS2R.32 R84, SR_CgaSize ;  /* 0x0000000000547805 */ /* 0x000fca0000008a00 */
[----:B------:R-:W-:-:S05]  /*0e80*/  IMAD R84, R84, -0xa0, RZ ;  /* 0xffffff6054547824 */ /* 0x000fca00078e02ff */
[----:B------:R-:W-:-:S14]  /*0e90*/  R2UR UR4, R84 ;  /* 0x00000000540472ca */ /* 0x000fdc00000e0000 */
[----:B------:R-:W3:Y:S01]  /*0ea0*/  LDCU UR4, c[0x0][UR4+0x2b4] ;  /* 0x00005680040477ac */ /* 0x000ee20008000800 */
[----:B------:R-:W4:Y:S01]  /*0eb0*/  S2UR UR31, SR_CTAID.Y ;  /* 0x00000000001f79c3 */ /* 0x000f220000002600 */
[----:B------:R-:W-:-:S05]  /*0ec0*/  CS2R.32 R84, SR_CgaSize ;  /* 0x0000000000547805 */ /* 0x000fca0000008a00 */
[----:B------:R-:W-:-:S05]  /*0ed0*/  IMAD R84, R84, -0xa0, RZ ;  /* 0xffffff6054547824 */ /* 0x000fca00078e02ff */
[----:B------:R-:W-:-:S14]  /*0ee0*/  R2UR UR7, R84 ;  /* 0x00000000540772ca */ /* 0x000fdc00000e0000 */
[----:B------:R-:W3:Y:S01]  /*0ef0*/  LDCU UR7, c[0x0][UR7+0x2a0] ;  /* 0x00005400070777ac */ /* 0x000ee20008000800 */
[----:B------:R-:W-:-:S05]  /*0f00*/  CS2R.32 R84, SR_CgaSize ;  /* 0x0000000000547805 */ /* 0x000fca0000008a00 */
[----:B------:R-:W-:-:S05]  /*0f10*/  IMAD R84, R84, -0xa0, RZ ;  /* 0xffffff6054547824 */ /* 0x000fca00078e02ff */
[----:B------:R-:W-:-:S14]  /*0f20*/  R2UR UR8, R84 ;  /* 0x00000000540872ca */ /* 0x000fdc00000e0000 */
[----:B------:R-:W3:Y:S01]  /*0f30*/  LDCU UR8, c[0x0][UR8+0x2a4] ;  /* 0x00005480080877ac */ /* 0x000ee20008000800 */
[----:B------:R-:W3:Y:S01]  /*0f40*/  S2UR UR9, SR_CgaCtaId ;  /* 0x00000000000979c3 */ /* 0x000ee20000008800 */
[----:B------:R-:W3:Y:S01]  /*0f50*/  LDCU UR19, c[0x0][0xb24] ;  /* 0x00016480ff1377ac */ /* 0x000ee20008000800 */
[----:B------:R-:W3:Y:S01]  /*0f60*/  LDCU UR42, c[0x0][0xb24] ;  /* 0x00016480ff2a77ac */ /* 0x000ee20008000800 */
[----:B-1----:R-:W-:Y:S01]  /*0f70*/  I2FP.F32.U32 R3, UR30 ;  /* 0x0000001e00037c45 */ /* 0x002fe20008201000 */
[----:B------:R-:W1:Y:S04]  /*0f80*/  LDCU UR22, c[0x0][0xb30] ;  /* 0x00016600ff1677ac */ /* 0x000e680008000800 */
[----:B--2---:R-:W-:Y:S01]  /*0f90*/  FMUL R3, R3, UR5 ;  /* 0x0000000503037c20 */ /* 0x004fe20008400000 */
[----:B----4-:R-:W-:-:S05]  /*0fa0*/  I2FP.F32.U32 R2, UR31 ;  /* 0x0000001f00027c45 */ /* 0x010fca0008201000 */
[----:B------:R-:W2:Y:S01]  /*0fb0*/  F2I.U32.TRUNC.NTZ R3, R3 ;  /* 0x0000000300037305 */ /* 0x000ea2000020f000 */
[----:B---3--:R-:W-:Y:S01]  /*0fc0*/  FMUL R2, R2, UR4 ;  /* 0x0000000402027c20 */ /* 0x008fe20008400000 */
[----:B------:R-:W-:-:S06]  /*0fd0*/  USHF.L.U32 UR28, UR9, 0xc, URZ ;  /* 0x0000000c091c7899 */ /* 0x000fcc00080006ff */
[----:B------:R-:W3:Y:S01]  /*0fe0*/  F2I.U32.TRUNC.NTZ R2, R2 ;  /* 0x0000000200027305 */ /* 0x000ee2000020f000 */
[----:B------:R-:W-:Y:S01]  /*0ff0*/  ULOP3.LUT UR28, UR28, 0x1000, URZ, 0xc0, !UPT ;  /* 0x000010001c1c7892 */ /* 0x000fe2000f8ec0ff */
[----:B--2---:R-:W-:Y:S02]  /*1000*/  R2UR UR4, R3 ;  /* 0x00000000030472ca */ /* 0x004fe400000e0000 */
[----:B---3--:R-:W-:Y:S02]  /*1010*/  R2UR UR6, R2 ;  /* 0x00000000020672ca */ /* 0x008fe400000e0000 */
[----:B------:R-:W-:-:S09]  /*1020*/  PRMT R2, RZ, 0x7610, R2 ;  /* 0x00007610ff027816 */ /* 0x000fd20000000002 */
[----:B------:R-:W-:-:S04]  /*1030*/  UIADD3 UR5, UPT, UPT, -UR4, URZ, URZ ;  /* 0x000000ff04057290 */ /* 0x000fc8000fffe1ff */
[----:B------:R-:W-:Y:S02]  /*1040*/  UIMAD UR5, UR7, UR5, UR30 ;  /* 0x00000005070572a4 */ /* 0x000fe4000f8e021e */
[----:B------:R-:W-:-:S04]  /*1050*/  UIADD3 UR4, UPT, UPT, -UR6, URZ, URZ ;  /* 0x000000ff06047290 */ /* 0x000fc8000fffe1ff */
[----:B------:R-:W-:Y:S01]  /*1060*/  IMAD.U32 R84, RZ, RZ, UR5 ;  /* 0x00000005ff547e24 */ /* 0x000fe2000f8e00ff */
[----:B------:R-:W-:-:S06]  /*1070*/  UIMAD UR4, UR8, UR4, UR31 ;  /* 0x00000004080472a4 */ /* 0x000fcc000f8e021f */
[----:B------:R-:W-:Y:S01]  /*1080*/  IMAD.U32 R83, RZ, RZ, UR4 ;  /* 0x00000004ff537e24 */ /* 0x000fe2000f8e00ff */
[----:B-1----:R-:W-:Y:S06]  /*1090*/  BRA.U UP4, `(.L_x_17) ;  /* 0x00000001042c7547 */ /* 0x002fec000b800000 */
[----:B------:R-:W-:Y:S02]  /*10a0*/  R2UR UR4, R83 ;  /* 0x00000000530472ca */ /* 0x000fe400000e0000 */
[----:B------:R-:W-:-:S11]  /*10b0*/  R2UR UR6, R84 ;  /* 0x00000000540672ca */ /* 0x000fd600000e0000 */
[----:B------:R-:W-:-:S04]  /*10c0*/  UISETP.NE.AND UP0, UPT, UR4, URZ, UPT ;  /* 0x000000ff0400728c */ /* 0x000fc8000bf05270 */
[----:B------:R-:W-:-:S04]  /*10d0*/  UISETP.EQ.OR UP0, UPT, UR6, URZ, !UP0 ;  /* 0x000000ff0600728c */ /* 0x000fc8000c702670 */
[----:B------:R-:W-:Y:S02]  /*10e0*/  USEL UR5, URZ, 0x1, !UP0 ;  /* 0x00000001ff057887 */ /* 0x000fe4000c000000 */
[----:B------:R-:W-:-:S04]  /*10f0*/  UISETP.NE.AND UP0, UPT, UR4, URZ, UPT ;  /* 0x000000ff0400728c */ /* 0x000fc8000bf05270 */
[----:B------:R-:W-:Y:S02]  /*1100*/  USEL UR4, URZ, 0x2, UP0 ;  /* 0x00000002ff047887 */ /* 0x000fe40008000000 */
[----:B------:R-:W-:-:S04]  /*1110*/  UISETP.NE.AND UP0, UPT, UR6, 0x1, UPT ;  /* 0x000000010600788c */ /* 0x000fc8000bf05270 */
[----:B------:R-:W-:-:S04]  /*1120*/  USEL UR4, UR4, 0x2, UP0 ;  /* 0x0000000204047887 */ /* 0x000fc80008000000 */
[----:B------:R-:W-:-:S06]  /*1130*/  UIADD3 UR4, UPT, UPT, UR5, UR4, URZ ;  /* 0x0000000405047290 */ /* 0x000fcc000fffe0ff */
[----:B------:R-:W-:-:S07]  /*1140*/  IMAD.U32 R2, RZ, RZ, UR4 ;  /* 0x00000004ff027e24 */ /* 0x000fce000f8e00ff */
.L_x_17:
[----:B------:R-:W1:Y:S01]  /*1150*/  S2UR UR36, SR_CTAID.Z ;  /* 0x00000000002479c3 */ /* 0x000e620000002700 */
[----:B------:R-:W-:-:S09]  /*1160*/  UISETP.GE.AND UP0, UPT, UR19, 0x1, UPT ;  /* 0x000000011300788c */ /* 0x000fd2000bf06270 */
[----:B------:R-:W-:Y:S05]  /*1170*/  BRA.U !UP0, `(.L_x_18) ;  /* 0x0000000108d47547 */ /* 0x000fea000b800000 */
[----:B------:R-:W2:Y:S01]  /*1180*/  LDCU.128 UR12, c[0x0][0xb10] ;  /* 0x00016200ff0c77ac */ /* 0x000ea20008000c00 */
[----:B------:R-:W3:Y:S01]  /*1190*/  LDCU UR20, c[0x0][0xb0c] ;  /* 0x00016180ff1477ac */ /* 0x000ee20008000800 */
[----:B------:R-:W4:Y:S01]  /*11a0*/  LDCU UR6, c[0x0][0x370] ;  /* 0x00006e00ff0677ac */ /* 0x000f220008000800 */
[----:B------:R-:W1:Y:S01]  /*11b0*/  LDCU UR7, c[0x0][0x374] ;  /* 0x00006e80ff0777ac */ /* 0x000e620008000800 */
[----:B------:R-:W1:Y:S01]  /*11c0*/  LDCU UR21, c[0x0][0xb20] ;  /* 0x00016400ff1577ac */ /* 0x000e620008000800 */
[----:B--2---:R-:W-:Y:S02]  /*11d0*/  UIMAD.WIDE.U32 UR4, UR30, UR12, URZ ;  /* 0x0000000c1e0472a5 */ /* 0x004fe4000f8e00ff */
[----:B---3--:R-:W-:Y:S01]  /*11e0*/  UISETP.NE.AND UP0, UPT, UR20, 0x1, UPT ;  /* 0x000000011400788c */ /* 0x008fe2000bf05270 */
[----:B------:R-:W2:Y:S01]  /*11f0*/  LDCU.64 UR8, c[0x0][0xb28] ;  /* 0x00016500ff0877ac */ /* 0x000ea20008000a00 */
[----:B----4-:R-:W-:-:S03]  /*1200*/  UIMAD.WIDE.U32 UR10, UR6, UR12, URZ ;  /* 0x0000000c060a72a5 */ /* 0x010fc6000f8e00ff */
[----:B------:R-:W-:Y:S01]  /*1210*/  UMOV UR4, UR5 ;  /* 0x0000000500047c82 */ /* 0x000fe20008000000 */
[----:B------:R-:W-:Y:S02]  /*1220*/  UISETP.NE.AND UP2, UPT, UR19, 0x1, UPT ;  /* 0x000000011300788c */ /* 0x000fe4000bf45270 */
[----:B------:R-:W-:Y:S01]  /*1230*/  USHF.R.U32.HI UR4, URZ, UR13, UR4 ;  /* 0x0000000dff047299 */ /* 0x000fe20008011604 */
[----:B------:R-:W-:Y:S01]  /*1240*/  UMOV UR10, UR11 ;  /* 0x0000000b000a7c82 */ /* 0x000fe20008000000 */
[----:B------:R-:W-:Y:S02]  /*1250*/  UIMAD.WIDE.U32 UR16, UR31, UR15, URZ ;  /* 0x0000000f1f1072a5 */ /* 0x000fe4000f8e00ff */
[----:B------:R-:W-:Y:S02]  /*1260*/  USEL UR5, UR30, UR4, !UP0 ;  /* 0x000000041e057287 */ /* 0x000fe4000c000000 */
[----:B------:R-:W-:Y:S02]  /*1270*/  @UP0 USHF.R.U32.HI UR6, URZ, UR13, UR10 ;  /* 0x0000000dff060299 */ /* 0x000fe4000801160a */
[----:B------:R-:W-:-:S02]  /*1280*/  UISETP.NE.AND UP0, UPT, UR14, 0x1, UPT ;  /* 0x000000010e00788c */ /* 0x000fc4000bf05270 */
[----:B-1----:R-:W-:Y:S02]  /*1290*/  UIMAD.WIDE.U32 UR10, UR7, UR15, URZ ;  /* 0x0000000f070a72a5 */ /* 0x002fe4000f8e00ff */
[----:B--2---:R-:W-:Y:S01]  /*12a0*/  UIMAD.WIDE.U32 UR12, UR6, UR8, URZ ;  /* 0x00000008060c72a5 */ /* 0x004fe2000f8e00ff */
[----:B------:R-:W-:Y:S02]  /*12b0*/  UMOV UR4, UR17 ;  /* 0x0000001100047c82 */ /* 0x000fe40008000000 */
[----:B------:R-:W-:Y:S02]  /*12c0*/  USHF.R.U32.HI UR4, URZ, UR21, UR4 ;  /* 0x00000015ff047299 */ /* 0x000fe40008011604 */
[----:B------:R-:W-:Y:S02]  /*12d0*/  UMOV UR10, UR11 ;  /* 0x0000000b000a7c82 */ /* 0x000fe40008000000 */
[----:B------:R-:W-:Y:S01]  /*12e0*/  UMOV UR12, UR13 ;  /* 0x0000000d000c7c82 */ /* 0x000fe20008000000 */
[----:B------:R-:W-:-:S02]  /*12f0*/  @UP0 USHF.R.U32.HI UR7, URZ, UR21, UR10 ;  /* 0x00000015ff070299 */ /* 0x000fc4000801160a */
[----:B------:R-:W-:Y:S02]  /*1300*/  USEL UR4, UR31, UR4, !UP0 ;  /* 0x000000041f047287 */ /* 0x000fe4000c000000 */
[----:B------:R-:W-:Y:S02]  /*1310*/  UIMAD.WIDE.U32 UR10, UR7, UR8, URZ ;  /* 0x00000008070a72a5 */ /* 0x000fe4000f8e00ff */
[----:B------:R-:W-:Y:S02]  /*1320*/  @UP2 USHF.R.U32.HI UR6, URZ, UR9, UR12 ;  /* 0x00000009ff062299 */ /* 0x000fe4000801160c */
[----:B------:R-:W-:-:S03]  /*1330*/  UIMAD.WIDE.U32 UR12, UR4, UR8, URZ ;  /* 0x00000008040c72a5 */ /* 0x000fc6000f8e00ff */
[----:B------:R-:W-:Y:S02]  /*1340*/  UMOV UR10, UR11 ;  /* 0x0000000b000a7c82 */ /* 0x000fe40008000000 */
[----:B------:R-:W-:Y:S02]  /*1350*/  @UP2 USHF.R.U32.HI UR7, URZ, UR9, UR10 ;  /* 0x00000009ff072299 */ /* 0x000fe4000801160a */
[----:B------:R-:W-:Y:S02]  /*1360*/  UIMAD UR10, UR6, UR19, URZ ;  /* 0x00000013060a72a4 */ /* 0x000fe4000f8e02ff */
[----:B------:R-:W-:-:S04]  /*1370*/  UIMAD UR7, UR7, UR19, URZ ;  /* 0x00000013070772a4 */ /* 0x000fc8000f8e02ff */
[----:B------:R-:W-:-:S03]  /*1380*/  UISETP.GE.AND UP0, UPT, UR4, UR7, UPT ;  /* 0x000000070400728c */ /* 0x000fc6000bf06270 */
[----:B------:R-:W-:Y:S01]  /*1390*/  UMOV UR7, UR13 ;  /* 0x0000000d00077c82 */ /* 0x000fe20008000000 */
[----:B------:R-:W-:Y:S02]  /*13a0*/  UISETP.GE.OR UP0, UPT, UR5, UR10, UP0 ;  /* 0x0000000a0500728c */ /* 0x000fe40008706670 */
[----:B------:R-:W-:Y:S02]  /*13b0*/  UIMAD.WIDE.U32 UR10, UR5, UR8, URZ ;  /* 0x00000008050a72a5 */ /* 0x000fe4000f8e00ff */
[----:B------:R-:W-:Y:S02]  /*13c0*/  USHF.R.U32.HI UR7, URZ, UR9, UR7 ;  /* 0x00000009ff077299 */ /* 0x000fe40008011607 */
[----:B------:R-:W-:Y:S02]  /*13d0*/  UIADD3 UR10, UPT, UPT, -UR4, URZ, URZ ;  /* 0x000000ff040a7290 */ /* 0x000fe4000fffe1ff */
[----:B------:R-:W-:Y:S02]  /*13e0*/  USEL UR7, UR4, UR7, !UP2 ;  /* 0x0000000704077287 */ /* 0x000fe4000d000000 */
[----:B------:R-:W-:Y:S01]  /*13f0*/  UIMAD UR10, UR14, UR10, UR31 ;  /* 0x0000000a0e0a72a4 */ /* 0x000fe2000f8e021f */
[----:B------:R-:W-:Y:S01]  /*1400*/  @!UP0 UMOV UR8, UR11 ;  /* 0x0000000b00088c82 */ /* 0x000fe20008000000 */
[----:B------:R-:W-:-:S02]  /*1410*/  UIADD3 UR11, UPT, UPT, -UR5, URZ, URZ ;  /* 0x000000ff050b7290 */ /* 0x000fc4000fffe1ff */
[----:B------:R-:W-:Y:S02]  /*1420*/  @!UP0 USHF.R.U32.HI UR8, URZ, UR9, UR8 ;  /* 0x00000009ff088299 */ /* 0x000fe40008011608 */
[----:B------:R-:W-:Y:S02]  /*1430*/  UIADD3 UR9, UPT, UPT, -UR7, URZ, URZ ;  /* 0x000000ff07097290 */ /* 0x000fe4000fffe1ff */
[----:B------:R-:W-:Y:S02]  /*1440*/  @!UP0 USEL UR8, UR5, UR8, !UP2 ;  /* 0x0000000805088287 */ /* 0x000fe4000d000000 */
[----:B------:R-:W-:Y:S02]  /*1450*/  UIMAD UR9, UR19, UR9, UR4 ;  /* 0x00000009130972a4 */ /* 0x000fe4000f8e0204 */
[----:B------:R-:W-:Y:S02]  /*1460*/  @!UP0 UIADD3 UR7, UPT, UPT, UR7, -UR8, URZ ;  /* 0x8000000807078290 */ /* 0x000fe4000fffe0ff */
[----:B------:R-:W-:-:S02]  /*1470*/  @!UP0 UIMAD UR6, UR9, UR6, UR8 ;  /* 0x00000006090682a4 */ /* 0x000fc4000f8e0208 */
[----:B------:R-:W-:Y:S02]  /*1480*/  @!UP0 UIMAD UR4, UR7, UR19, UR5 ;  /* 0x00000013070482a4 */ /* 0x000fe4000f8e0205 */
[----:B------:R-:W-:Y:S02]  /*1490*/  UIMAD UR30, UR20, UR11, UR30 ;  /* 0x0000000b141e72a4 */ /* 0x000fe4000f8e021e */
[----:B------:R-:W-:Y:S01]  /*14a0*/  UIMAD UR31, UR4, UR14, UR10 ;  /* 0x0000000e041f72a4 */ /* 0x000fe2000f8e020a */
[----:B------:R-:W-:Y:S02]  /*14b0*/  @!UP0 UMOV UR5, UR6 ;  /* 0x0000000600058c82 */ /* 0x000fe40008000000 */
[----:B------:R-:W-:-:S12]  /*14c0*/  UIMAD UR30, UR5, UR20, UR30 ;  /* 0x00000014051e72a4 */ /* 0x000fd8000f8e021e */
.L_x_18:
[----:B------:R-:W-:-:S09]  /*14d0*/  UISETP.NE.AND UP0, UPT, UR22, 0x1, UPT ;  /* 0x000000011600788c */ /* 0x000fd2000bf05270 */
[----:B------:R-:W-:Y:S05]  /*14e0*/  BRA.U UP0, `(.L_x_19) ;  /* 0x0000000100407547 */ /* 0x000fea000b800000 */
[----:B------:R-:W2:Y:S01]  /*14f0*/  LDCU.128 UR8, c[0x0][0xb10] ;  /* 0x00016200ff0877ac */ /* 0x000ea20008000c00 */
[----:B------:R-:W3:Y:S01]  /*1500*/  LDCU UR12, c[0x0][0xb0c] ;  /* 0x00016180ff0c77ac */ /* 0x000ee20008000800 */
[----:B------:R-:W4:Y:S01]  /*1510*/  LDCU UR13, c[0x0][0xb20] ;  /* 0x00016400ff0d77ac */ /* 0x000f220008000800 */
[----:B--2---:R-:W-:Y:S02]  /*1520*/  UIMAD.WIDE.U32 UR4, UR30, UR8, URZ ;  /* 0x000000081e0472a5 */ /* 0x004fe4000f8e00ff */
[----:B------:R-:W-:Y:S02]  /*1530*/  UIMAD.WIDE.U32 UR6, UR31, UR11, URZ ;  /* 0x0000000b1f0672a5 */ /* 0x000fe4000f8e00ff */
[----:B---3--:R-:W-:Y:S02]  /*1540*/  UISETP.NE.AND UP0, UPT, UR12, 0x1, UPT ;  /* 0x000000010c00788c */ /* 0x008fe4000bf05270 */
[----:B------:R-:W-:-:S03]  /*1550*/  USHF.R.U32.HI UR5, URZ, UR9, UR5 ;  /* 0x00000009ff057299 */ /* 0x000fc60008011605 */
[----:B------:R-:W-:Y:S01]  /*1560*/  UMOV UR4, UR7 ;  /* 0x0000000700047c82 */ /* 0x000fe20008000000 */
[----:B------:R-:W-:Y:S02]  /*1570*/  USEL UR5, UR30, UR5, !UP0 ;  /* 0x000000051e057287 */ /* 0x000fe4000c000000 */
[----:B------:R-:W-:Y:S02]  /*1580*/  UISETP.NE.AND UP0, UPT, UR10, 0x1, UPT ;  /* 0x000000010a00788c */ /* 0x000fe4000bf05270 */
[----:B----4-:R-:W-:-:S04]  /*1590*/  USHF.R.U32.HI UR4, URZ, UR13, UR4 ;  /* 0x0000000dff047299 */ /* 0x010fc80008011604 */
[----:B------:R-:W-:-:S04]  /*15a0*/  USEL UR4, UR31, UR4, !UP0 ;  /* 0x000000041f047287 */ /* 0x000fc8000c000000 */
[----:B------:R-:W-:Y:S02]  /*15b0*/  UIADD3 UR6, UPT, UPT, UR5, -UR4, URZ ;  /* 0x8000000405067290 */ /* 0x000fe4000fffe0ff */
[----:B------:R-:W-:Y:S02]  /*15c0*/  UIADD3 UR4, UPT, UPT, -UR5, UR4, URZ ;  /* 0x0000000405047290 */ /* 0x000fe4000fffe1ff */
[----:B------:R-:W-:Y:S02]  /*15d0*/  UIMAD UR31, UR6, UR10, UR31 ;  /* 0x0000000a061f72a4 */ /* 0x000fe4000f8e021f */
[----:B------:R-:W-:-:S12]  /*15e0*/  UIMAD UR30, UR4, UR12, UR30 ;  /* 0x0000000c041e72a4 */ /* 0x000fd8000f8e021e */
.L_x_19:
[----:B------:R-:W-:Y:S01]  /*15f0*/  UISETP.NE.AND UP0, UPT, UR18, 0x2, UPT ;  /* 0x000000021200788c */ /* 0x000fe2000bf05270 */
[----:B------:R-:W-:Y:S09]  /*1600*/  BRA.U !UP5, `(.L_x_20) ;  /* 0x000000010d0c7547 */ /* 0x000ff2000b800000 */
[----:B------:R-:W-:Y:S01]  /*1610*/  UCGABAR_WAIT ;  /* 0x0000000000007dc7 */ /* 0x000fe20008000000 */
[----:B------:R-:W-:Y:S01]  /*1620*/  CCTL.IVALL ;  /* 0x00000000ff00798f */ /* 0x000fe20002000000 */
[----:B------:R-:W-:Y:S05]  /*1630*/  BRA `(.L_x_21) ;  /* 0x0000000000047947 */ /* 0x000fea0003800000 */
.L_x_20:
[----:B------:R-:W-:Y:S06]  /*1640*/  BAR.SYNC.DEFER_BLOCKING 0x0 ;  /* 0x0000000000007b1d */ /* 0x000fec0000010000 */
.L_x_21:
[----:B------:R-:W-:Y:S05]  /*1650*/  BRA.U UP0, `(.L_x_22) ;  /* 0x0000001100ec7547 */ /* 0x000fea000b800000 */
[----:B------:R-:W2:Y:S01]  /*1660*/  LDCU UR6, c[0x0][0x38c] ;  /* 0x00007180ff0677ac */ /* 0x000ea20008000800 */
[----:B------:R-:W3:Y:S01]  /*1670*/  S2UR UR8, SR_CgaCtaId ;  /* 0x00000000000879c3 */ /* 0x000ee20000008800 */
[----:B------:R-:W-:Y:S01]  /*1680*/  PLOP3.LUT P1, PT, PT, PT, UP3, 0x80, 0x8 ;  /* 0x000000000008781c */ /* 0x000fe20003f2f038 */
[----:B------:R-:W-:Y:S01]  /*1690*/  IMAD.MOV.U32 R12, RZ, RZ, 0x1 ;  /* 0x00000001ff0c7424 */ /* 0x000fe200078e00ff */
[----:B------:R-:W-:Y:S01]  /*16a0*/  UMOV UR7, 0x400 ;  /* 0x0000040000077882 */ /* 0x000fe20000000000 */
[----:B------:R-:W-:Y:S01]  /*16b0*/  UISETP.NE.AND UP1, UPT, UR18, URZ, UPT ;  /* 0x000000ff1200728c */ /* 0x000fe2000bf25270 */
[----:B------:R-:W-:Y:S01]  /*16c0*/  ISETP.EQ.OR P2, PT, R0, RZ, P3 ;  /* 0x000000ff0000720c */ /* 0x000fe20001f42670 */
[----:B------:R-:W-:Y:S01]  /*16d0*/  USEL UR24, URZ, 0x1, UP6 ;  /* 0x00000001ff187887 */ /* 0x000fe2000b000000 */
[----:B------:R-:W-:Y:S02]  /*16e0*/  PLOP3.LUT P1, PT, P1, PT, PT, 0x8, 0x80 ;  /* 0x000000000080781c */ /* 0x000fe40000f2e170 */
[----:B------:R-:W-:Y:S01]  /*16f0*/  CS2R R10, SRZ ;  /* 0x00000000000a7805 */ /* 0x000fe2000001ff00 */
[----:B------:R-:W-:Y:S01]  /*1700*/  IMAD.MOV.U32 R9, RZ, RZ, RZ ;  /* 0x000000ffff097224 */ /* 0x000fe200078e00ff */
[----:B------:R-:W4:Y:S01]  /*1710*/  LDCU UR40, c[0x0][0x370] ;  /* 0x00006e00ff2877ac */ /* 0x000f220008000800 */
[----:B------:R-:W-:Y:S01]  /*1720*/  IMAD.MOV.U32 R8, RZ, RZ, 0x1 ;  /* 0x00000001ff087424 */ /* 0x000fe200078e00ff */
[----:B------:R-:W1:Y:S01]  /*1730*/  LDCU.64 UR26, c[0x0][0x348] ;  /* 0x00006900ff1a77ac */ /* 0x000e620008000a00 */
[----:B--2---:R-:W-:-:S02]  /*1740*/  UIADD3 UR5, UPT, UPT, UR6, 0x1f, URZ ;  /* 0x0000001f06057890 */ /* 0x004fc4000fffe0ff */
[----:B------:R-:W-:Y:S02]  /*1750*/  USHF.R.U32.HI UR45, URZ, 0x5, UR28 ;  /* 0x00000005ff2d7899 */ /* 0x000fe4000801161c */
[----:B------:R-:W-:Y:S02]  /*1760*/  USHF.R.S32.HI UR4, URZ, 0x1f, UR5 ;  /* 0x0000001fff047899 */ /* 0x000fe40008011405 */
[----:B---3--:R-:W-:Y:S02]  /*1770*/  ULEA UR7, UR8, UR7, 0x18 ;  /* 0x0000000708077291 */ /* 0x008fe4000f8ec0ff */
[----:B------:R-:W-:Y:S02]  /*1780*/  ULEA.HI UR4, UR4, UR5, URZ, 0x5 ;  /* 0x0000000504047291 */ /* 0x000fe4000f8f28ff */
[----:B------:R-:W-:Y:S02]  /*1790*/  UIADD3 UR5, UPT, UPT, UR6, -0x1, URZ ;  /* 0xffffffff06057890 */ /* 0x000fe4000fffe0ff */
[----:B------:R-:W-:-:S02]  /*17a0*/  USHF.R.S32.HI UR43, URZ, 0x5, UR4 ;  /* 0x00000005ff2b7899 */ /* 0x000fc40008011404 */
[----:B------:R-:W-:Y:S02]  /*17b0*/  UISETP.GE.U32.AND UP2, UPT, UR5, -0x3f, UPT ;  /* 0xffffffc10500788c */ /* 0x000fe4000bf46070 */
[----:B------:R-:W-:Y:S02]  /*17c0*/  UISETP.LT.U32.AND UP0, UPT, UR43, 0x5, UPT ;  /* 0x000000052b00788c */ /* 0x000fe4000bf01070 */
[----:B------:R-:W-:Y:S02]  /*17d0*/  ULEA UR29, UR28, UR7, 0x1 ;  /* 0x000000071c1d7291 */ /* 0x000fe4000f8e08ff */
[----:B------:R-:W-:Y:S02]  /*17e0*/  USEL UR41, UR43, 0x5, UP0 ;  /* 0x000000052b297887 */ /* 0x000fe40008000000 */
[----:B------:R-:W-:Y:S02]  /*17f0*/  UIADD3 UR46, UPT, UPT, UR6, 0x3e, URZ ;  /* 0x0000003e062e7890 */ /* 0x000fe4000fffe0ff */
[----:B------:R-:W-:-:S02]  /*1800*/  UIADD3 UR21, UPT, UPT, UR41, -0x1, URZ ;  /* 0xffffffff29157890 */ /* 0x000fc4000fffe0ff */
[----:B------:R-:W-:Y:S01]  /*1810*/  @UP2 UIADD3 UR21, UPT, UPT, UR41, URZ, URZ ;  /* 0x000000ff29152290 */ /* 0x000fe2000fffe0ff */
[----:B------:R-:W2:Y:S01]  /*1820*/  LDCU UR39, c[0x0][0x374] ;  /* 0x00006e80ff2777ac */ /* 0x000ea20008000800 */
[----:B------:R-:W-:Y:S02]  /*1830*/  USEL UR24, UR24, 0x2, UP1 ;  /* 0x0000000218187887 */ /* 0x000fe40008800000 */
[----:B------:R-:W-:Y:S02]  /*1840*/  UIADD3 UR29, UPT, UPT, UR29, 0xd800, URZ ;  /* 0x0000d8001d1d7890 */ /* 0x000fe4000fffe0ff */
[----:B------:R-:W-:Y:S02]  /*1850*/  UIADD3 UR44, UPT, UPT, UR43, -UR41, URZ ;  /* 0x800000292b2c7290 */ /* 0x000fe4000fffe0ff */
[----:B------:R-:W-:Y:S01]  /*1860*/  UIADD3 UR21, UPT, UPT, UR21, 0x1, URZ ;  /* 0x0000000115157890 */ /* 0x000fe2000fffe0ff */
[----:B-1--4-:R-:W-:-:S11]  /*1870*/  UMOV UR5, URZ ;  /* 0x000000ff00057c82 */ /* 0x012fd60008000000 */
.L_x_42:
[----:B-1----:R-:W1:Y:S02]  /*1880*/  S2UR UR4, SR_CgaCtaId ;  /* 0x00000000000479c3 */ /* 0x002e640000008800 */
[----:B-1----:R-:W-:-:S09]  /*1890*/  UISETP.NE.AND UP0, UPT, UR4, URZ, UPT ;  /* 0x000000ff0400728c */ /* 0x002fd2000bf05270 */
[----:B------:R-:W-:Y:S05]  /*18a0*/  BRA.U UP0, `(.L_x_23) ;  /* 0x0000000100287547 */ /* 0x000fea000b800000 */
[----:B------:R-:W-:Y:S02]  /*18b0*/  LEA R0, R9, UR7, 0x3 ;  /* 0x0000000709007c11 */ /* 0x000fe4000f8e18ff */
[----:B------:R-:W-:-:S04]  /*18c0*/  SHF.L.U32 R3, R8, 0x1f, RZ ;  /* 0x0000001f08037819 */ /* 0x000fc800000006ff */
[----:B------:R-:W1:Y:S02]  /*18d0*/  SYNCS.PHASECHK.TRANS64.TRYWAIT P0, [R0+URZ+0x110], R3 ;  /* 0x00011003000075a7 */ /* 0x000e6400080011ff */
[----:B-1----:R-:W-:Y:S05]  /*18e0*/  @!P0 BRA `(.L_x_24) ;  /* 0x0000007c005c8947 */ /* 0x002fea0003800000 */
.L_x_139:
[----:B------:R3:W-:Y:S01]  /*18f0*/  SYNCS.ARRIVE.TRANS64.A1T0 RZ, [R0+URZ+0x100], RZ ;  /* 0x000100ff00ff79a7 */ /* 0x0007e200081000ff */
[----:B------:R-:W-:-:S05]  /*1900*/  VIADD R9, R9, 0x1 ;  /* 0x0000000109097836 */ /* 0x000fca0000000000 */
[----:B------:R-:W-:-:S04]  /*1910*/  ISETP.NE.AND P0, PT, R9, 0x2, PT ;  /* 0x000000020900780c */ /* 0x000fc80003f05270 */
[----:B-1----:R-:W-:Y:S02]  /*1920*/  SEL R3, RZ, 0x1, P0 ;  /* 0x00000001ff037807 */ /* 0x002fe40000000000 */
[----:B------:R-:W-:Y:S02]  /*1930*/  SEL R9, R9, RZ, P0 ;  /* 0x000000ff09097207 */ /* 0x000fe40000000000 */
[----:B------:R-:W-:-:S07]  /*1940*/  LOP3.LUT R8, R8, R3, RZ, 0x3c, !PT ;  /* 0x0000000308087212 */ /* 0x000fce00078e3cff */
.L_x_23:
[----:B------:R-:W-:Y:S01]  /*1950*/  ULEA UR4, UR5, UR7, 0x3 ;  /* 0x0000000705047291 */ /* 0x000fe2000f8e18ff */
[----:B---3--:R-:W-:Y:S01]  /*1960*/  SHF.L.U32 R0, R12, 0x1f, RZ ;  /* 0x0000001f0c007819 */ /* 0x008fe200000006ff */
[----:B------:R-:W-:Y:S02]  /*1970*/  UISETP.GE.U32.AND UP0, UPT, UR46, 0x3f, UPT ;  /* 0x0000003f2e00788c */ /* 0x000fe4000bf06070 */
[----:B------:R-:W-:Y:S02]  /*1980*/  USHF.L.U32 UR35, UR30, 0x6, URZ ;  /* 0x000000061e237899 */ /* 0x000fe400080006ff */
[----:B------:R-:W-:Y:S01]  /*1990*/  ULEA UR19, UR31, UR45, 0x8 ;  /* 0x0000002d1f137291 */ /* 0x000fe2000f8e40ff */
[----:B------:R-:W-:Y:S02]  /*19a0*/  UMOV UR13, URZ ;  /* 0x000000ff000d7c82 */ /* 0x000fe40008000000 */
[----:B------:R1:W3:Y:S02]  /*19b0*/  SYNCS.PHASECHK.TRANS64.TRYWAIT P0, [UR4+0x28], R0 ;  /* 0x00002800ff0075a7 */ /* 0x0002e40008001104 */
[----:B------:R-:W-:Y:S07]  /*19c0*/  BRA.U !UP0, `(.L_x_25) ;  /* 0x0000000108c07547 */ /* 0x000fee000b800000 */
[----:B------:R-:W-:Y:S01]  /*19d0*/  UMOV UR6, URZ ;  /* 0x000000ff00067c82 */ /* 0x000fe20008000000 */
[----:B------:R-:W-:-:S05]  /*19e0*/  UMOV UR4, UR5 ;  /* 0x0000000500047c82 */ /* 0x000fca0008000000 */
.L_x_31:
[----:B------:R-:W-:Y:S01]  /*19f0*/  ULEA UR33, UR4, UR7, 0x3 ;  /* 0x0000000704217291 */ /* 0x000fe2000f8e18ff */
[----:B---3--:R-:W-:Y:S01]  /*1a00*/  @!P3 MOV R2, 0x5000 ;  /* 0x000050000002b802 */ /* 0x008fe20000000f00 */
[----:B-1-34-:R-:W-:Y:S10]  /*1a10*/  @P0 BRA `(.L_x_26) ;  /* 0x00000000000c0947 */ /* 0x01aff40003800000 */
[----:B------:R-:W-:-:S04]  /*1a20*/  SHF.L.U32 R3, R12, 0x1f, RZ ;  /* 0x0000001f0c037819 */ /* 0x000fc800000006ff */
[----:B------:R-:W3:Y:S02]  /*1a30*/  SYNCS.PHASECHK.TRANS64.TRYWAIT P0, [UR33+0x28], R3 ;  /* 0x00002803ff0075a7 */ /* 0x000ee40008001121 */
[----:B---3--:R-:W-:Y:S05]  /*1a40*/  @!P0 BRA `(.L_x_27) ;  /* 0x0000007c00188947 */ /* 0x008fea0003800000 */
.L_x_26:
[----:B------:R3:W-:Y:S01]  /*1a50*/  @!P3 SYNCS.ARRIVE.TRANS64 RZ, [UR33], R2 ;  /* 0x00000002ffffb9a7 */ /* 0x0007e20008000021 */
[----:B------:R-:W-:-:S04]  /*1a60*/  ULOP3.LUT UR5, UR24, 0x2, URZ, 0xfc, !UPT ;  /* 0x0000000218057892 */ /* 0x000fc8000f8efcff */
[----:B------:R-:W-:-:S09]  /*1a70*/  UISETP.NE.AND UP0, UPT, UR5, 0x2, UPT ;  /* 0x000000020500788c */ /* 0x000fd2000bf05270 */
[----:B------:R-:W-:Y:S05]  /*1a80*/  BRA.U UP0, `(.L_x_28) ;  /* 0x0000000100047547 */ /* 0x000fea000b800000 */
[----:B--2---:R-:W-:Y:S05]  /*1a90*/  BPT.TRAP 0x1 ;  /* 0x000000040000795c */ /* 0x004fea0000300000 */
.L_x_28:
[----:B------:R-:W-:Y:S04]  /*1aa0*/  BSSY.RECONVERGENT B0, `(.L_x_29) ;  /* 0x0000003000007945 */ /* 0x000fe80003800200 */
[----:B------:R-:W-:Y:S05]  /*1ab0*/  @P2 BRA `(.L_x_30) ;  /* 0x0000000000042947 */ /* 0x000fea0003800000 */
[----:B--2---:R-:W-:Y:S05]  /*1ac0*/  BPT.TRAP 0x1 ;  /* 0x000000040000795c */ /* 0x004fea0000300000 */
.L_x_30:
[----:B--2---:R-:W-:Y:S05]  /*1ad0*/  BSYNC.RECONVERGENT B0 ;  /* 0x0000000000007941 */ /* 0x004fea0003800200 */
.L_x_29:
[----:B------:R-:W-:Y:S02]  /*1ae0*/  UIADD3 UR5, UPT, UPT, UR4, 0x1, URZ ;  /* 0x0000000104057890 */ /* 0x000fe4000fffe0ff */
[----:B------:R-:W-:Y:S02]  /*1af0*/  ULEA UR32, UR4, UR7, 0xc ;  /* 0x0000000704207291 */ /* 0x000fe4000f8e60ff */
[----:B------:R-:W-:Y:S02]  /*1b00*/  UISETP.NE.AND UP0, UPT, UR5, 0x5, UPT ;  /* 0x000000050500788c */ /* 0x000fe4000bf05270 */
[----:B------:R-:W-:Y:S02]  /*1b10*/  USHF.L.U32 UR34, UR6, 0x5, URZ ;  /* 0x0000000506227899 */ /* 0x000fe400080006ff */
[----:B------:R-:W-:Y:S02]  /*1b20*/  USEL UR9, URZ, 0x1, UP0 ;  /* 0x00000001ff097887 */ /* 0x000fe40008000000 */
[----:B------:R-:W-:-:S02]  /*1b30*/  USEL UR5, UR5, URZ, UP0 ;  /* 0x000000ff05057287 */ /* 0x000fc40008000000 */
[----:B------:R-:W-:Y:S02]  /*1b40*/  ULEA UR4, UR4, UR28, 0xd ;  /* 0x0000001c04047291 */ /* 0x000fe4000f8e68ff */
[----:B------:R-:W-:Y:S01]  /*1b50*/  ULEA UR8, UR5, UR7, 0x3 ;  /* 0x0000000705087291 */ /* 0x000fe2000f8e18ff */
[----:B------:R-:W-:Y:S01]  /*1b60*/  LOP3.LUT R12, R12, UR9, RZ, 0x3c, !PT ;  /* 0x000000090c0c7c12 */ /* 0x000fe2000f8e3cff */
[----:B------:R-:W-:Y:S02]  /*1b70*/  UIADD3 UR6, UPT, UPT, UR6, 0x1, URZ ;  /* 0x0000000106067890 */ /* 0x000fe4000fffe0ff */
[----:B------:R-:W-:Y:S01]  /*1b80*/  UIADD3 UR10, UP1, UPT, UR26, 0x80, URZ ;  /* 0x000000801a0a7890 */ /* 0x000fe2000ff3e0ff */
[----:B-1----:R-:W-:Y:S01]  /*1b90*/  SHF.L.U32 R0, R12, 0x1f, RZ ;  /* 0x0000001f0c007819 */ /* 0x002fe200000006ff */
[----:B------:R-:W-:Y:S02]  /*1ba0*/  ULEA UR4, UR4, UR7, 0x1 ;  /* 0x0000000704047291 */ /* 0x000fe4000f8e08ff */
[----:B------:R-:W-:Y:S01]  /*1bb0*/  UIADD3.X UR11, UPT, UPT, URZ, UR27, URZ, UP1, !UPT ;  /* 0x0000001bff0b7290 */ /* 0x000fe20008ffe4ff */
[----:B------:R4:W1:Y:S01]  /*1bc0*/  SYNCS.PHASECHK.TRANS64.TRYWAIT P0, [UR8+0x28], R0 ;  /* 0x00002800ff0075a7 */ /* 0x0008620008001108 */
[----:B------:R-:W-:-:S02]  /*1bd0*/  UIADD3 UR8, UP0, UPT, UR26, 0x180, URZ ;  /* 0x000001801a087890 */ /* 0x000fc4000ff1e0ff */
[----:B------:R-:W-:Y:S02]  /*1be0*/  UIADD3 UR32, UPT, UPT, UR32, 0x8800, URZ ;  /* 0x0000880020207890 */ /* 0x000fe4000fffe0ff */
[----:B------:R-:W-:Y:S02]  /*1bf0*/  UIADD3.X UR9, UPT, UPT, URZ, UR27, URZ, UP0, !UPT ;  /* 0x0000001bff097290 */ /* 0x000fe400087fe4ff */
[----:B------:R-:W-:Y:S02]  /*1c00*/  UISETP.NE.AND UP0, UPT, UR6, UR21, UPT ;  /* 0x000000150600728c */ /* 0x000fe4000bf05270 */
[----:B------:R-:W-:Y:S01]  /*1c10*/  UIADD3 UR16, UPT, UPT, UR4, 0xd800, URZ ;  /* 0x0000d80004107890 */ /* 0x000fe2000fffe0ff */
[----:B------:R-:W-:Y:S01]  /*1c20*/  UMOV UR12, 0x0 ;  /* 0x00000000000c7882 */ /* 0x000fe20000000000 */
[----:B------:R-:W-:Y:S01]  /*1c30*/  UMOV UR13, 0x10000000 ;  /* 0x10000000000d7882 */ /* 0x000fe20000000000 */
[----:B------:R-:W-:Y:S01]  /*1c40*/  UMOV UR4, 0x30000 ;  /* 0x0003000000047882 */ /* 0x000fe20000000000 */
[----:B------:R-:W-:Y:S01]  /*1c50*/  UMOV UR20, UR36 ;  /* 0x0000002400147c82 */ /* 0x000fe20008000000 */
[----:B------:R-:W-:Y:S01]  /*1c60*/  UMOV UR17, UR33 ;  /* 0x0000002100117c82 */ /* 0x000fe20008000000 */
[----:B------:R-:W-:Y:S01]  /*1c70*/  UMOV UR18, UR34 ;  /* 0x0000002200127c82 */ /* 0x000fe20008000000 */
[----:B------:R-:W-:Y:S02]  /*1c80*/  UTMALDG.3D [UR32], [UR10], desc[UR12] ;  /* 0x00000c200a0075b4 */ /* 0x000fe40008011000 */
[----:B------:R2:W-:Y:S02]  /*1c90*/  UTMALDG.3D.MULTICAST [UR16], [UR8], UR4, desc[UR12] ;  /* 0x00000c10080073b4 */ /* 0x0005e40008011804 */
[----:B--2---:R-:W-:Y:S01]  /*1ca0*/  UMOV UR13, UR21 ;  /* 0x00000015000d7c82 */ /* 0x004fe20008000000 */
[----:B------:R-:W-:Y:S01]  /*1cb0*/  UMOV UR4, UR5 ;  /* 0x0000000500047c82 */ /* 0x000fe20008000000 */
[----:B------:R-:W-:Y:S05]  /*1cc0*/  BRA.U UP0, `(.L_x_31) ;  /* 0xfffffffd00487547 */ /* 0x000fea000b83ffff */
.L_x_25:
[----:B------:R-:W-:Y:S01]  /*1cd0*/  ULEA UR4, UR5, UR7, 0x3 ;  /* 0x0000000705047291 */ /* 0x000fe2000f8e18ff */
[----:B-1--4-:R-:W-:Y:S01]  /*1ce0*/  SHF.L.U32 R0, R12, 0x1f, RZ ;  /* 0x0000001f0c007819 */ /* 0x012fe200000006ff */
[----:B------:R-:W-:Y:S01]  /*1cf0*/  @!P1 SYNCS.ARRIVE.TRANS64.A1T0 RZ, [UR7+0x98], RZ ;  /* 0x000098ffffff99a7 */ /* 0x000fe20008100007 */
[----:B------:R-:W-:-:S06]  /*1d00*/  UISETP.GT.AND UP0, UPT, UR43, UR41, UPT ;  /* 0x000000292b00728c */ /* 0x000fcc000bf04270 */
[----:B---3--:R1:W3:Y:S03]  /*1d10*/  SYNCS.PHASECHK.TRANS64.TRYWAIT P0, [UR4+0x28], R0 ;  /* 0x00002800ff0075a7 */ /* 0x0082e60008001104 */
[----:B------:R-:W-:Y:S05]  /*1d20*/  BRA.U !UP0, `(.L_x_32) ;  /* 0x0000000108bc7547 */ /* 0x000fea000b800000 */
[----:B------:R-:W-:Y:S01]  /*1d30*/  UIADD3 UR25, UPT, UPT, UR44, UR13, URZ ;  /* 0x0000000d2c197290 */ /* 0x000fe2000fffe0ff */
[----:B------:R-:W-:-:S11]  /*1d40*/  UMOV UR4, UR5 ;  /* 0x0000000500047c82 */ /* 0x000fd60008000000 */
.L_x_38:
[----:B------:R-:W-:Y:S01]  /*1d50*/  ULEA UR9, UR4, UR7, 0x3 ;  /* 0x0000000704097291 */ /* 0x000fe2000f8e18ff */
[----:B---3--:R-:W-:Y:S01]  /*1d60*/  @!P3 MOV R2, 0x5000 ;  /* 0x000050000002b802 */ /* 0x008fe20000000f00 */
[----:B-1-3--:R-:W-:Y:S10]  /*1d70*/  @P0 BRA `(.L_x_33) ;  /* 0x00000000000c0947 */ /* 0x00aff40003800000 */
[----:B------:R-:W-:-:S04]  /*1d80*/  SHF.L.U32 R3, R12, 0x1f, RZ ;  /* 0x0000001f0c037819 */ /* 0x000fc800000006ff */
[----:B------:R-:W3:Y:S02]  /*1d90*/  SYNCS.PHASECHK.TRANS64.TRYWAIT P0, [UR9+0x28], R3 ;  /* 0x00002803ff0075a7 */ /* 0x000ee40008001109 */
[----:B---3--:R-:W-:Y:S05]  /*1da0*/  @!P0 BRA `(.L_x_34) ;  /* 0x0000007800588947 */ /* 0x008fea0003800000 */
.L_x_33:
[----:B------:R3:W-:Y:S01]  /*1db0*/  @!P3 SYNCS.ARRIVE.TRANS64 RZ, [UR9], R2 ;  /* 0x00000002ffffb9a7 */ /* 0x0007e20008000009 */
[----:B------:R-:W-:-:S04]  /*1dc0*/  ULOP3.LUT UR5, UR24, 0x2, URZ, 0xfc, !UPT ;  /* 0x0000000218057892 */ /* 0x000fc8000f8efcff */
[----:B------:R-:W-:-:S09]  /*1dd0*/  UISETP.NE.AND UP0, UPT, UR5, 0x2, UPT ;  /* 0x000000020500788c */ /* 0x000fd2000bf05270 */
[----:B------:R-:W-:Y:S05]  /*1de0*/  BRA.U UP0, `(.L_x_35) ;  /* 0x0000000100047547 */ /* 0x000fea000b800000 */
[----:B--2---:R-:W-:Y:S05]  /*1df0*/  BPT.TRAP 0x1 ;  /* 0x000000040000795c */ /* 0x004fea0000300000 */
.L_x_35:
[----:B------:R-:W-:Y:S04]  /*1e00*/  BSSY.RECONVERGENT B0, `(.L_x_36) ;  /* 0x0000003000007945 */ /* 0x000fe80003800200 */
[----:B------:R-:W-:Y:S05]  /*1e10*/  @P2 BRA `(.L_x_37) ;  /* 0x0000000000042947 */ /* 0x000fea0003800000 */
[----:B--2---:R-:W-:Y:S05]  /*1e20*/  BPT.TRAP 0x1 ;  /* 0x000000040000795c */ /* 0x004fea0000300000 */
.L_x_37:
[----:B--2---:R-:W-:Y:S05]  /*1e30*/  BSYNC.RECONVERGENT B0 ;  /* 0x0000000000007941 */ /* 0x004fea0003800200 */
.L_x_36:
[----:B------:R-:W-:Y:S02]  /*1e40*/  UIADD3 UR5, UPT, UPT, UR4, 0x1, URZ ;  /* 0x0000000104057890 */ /* 0x000fe4000fffe0ff */
[----:B------:R-:W-:Y:S02]  /*1e50*/  UIADD3 UR14, UP1, UPT, UR26, 0x80, URZ ;  /* 0x000000801a0e7890 */ /* 0x000fe4000ff3e0ff */
[----:B------:R-:W-:Y:S02]  /*1e60*/  UISETP.NE.AND UP0, UPT, UR5, 0x5, UPT ;  /* 0x000000050500788c */ /* 0x000fe4000bf05270 */
[----:B------:R-:W-:Y:S02]  /*1e70*/  USHF.L.U32 UR10, UR13, 0x5, URZ ;  /* 0x000000050d0a7899 */ /* 0x000fe400080006ff */
[----:B------:R-:W-:Y:S02]  /*1e80*/  USEL UR8, URZ, 0x1, UP0 ;  /* 0x00000001ff087887 */ /* 0x000fe40008000000 */
[----:B------:R-:W-:-:S02]  /*1e90*/  USEL UR5, UR5, URZ, UP0 ;  /* 0x000000ff05057287 */ /* 0x000fc40008000000 */
[----:B------:R-:W-:Y:S02]  /*1ea0*/  UIADD3 UR22, UP0, UPT, UR26, 0x180, URZ ;  /* 0x000001801a167890 */ /* 0x000fe4000ff1e0ff */
[----:B------:R-:W-:Y:S01]  /*1eb0*/  LOP3.LUT R12, R12, UR8, RZ, 0x3c, !PT ;  /* 0x000000080c0c7c12 */ /* 0x000fe2000f8e3cff */
[----:B------:R-:W-:Y:S02]  /*1ec0*/  ULEA UR8, UR4, UR7, 0xc ;  /* 0x0000000704087291 */ /* 0x000fe4000f8e60ff */
[----:B------:R-:W-:Y:S01]  /*1ed0*/  ULEA UR6, UR5, UR7, 0x3 ;  /* 0x0000000705067291 */ /* 0x000fe2000f8e18ff */
[----:B-1----:R-:W-:Y:S01]  /*1ee0*/  SHF.L.U32 R0, R12, 0x1f, RZ ;  /* 0x0000001f0c007819 */ /* 0x002fe200000006ff */
[----:B------:R-:W-:Y:S02]  /*1ef0*/  UIADD3 UR8, UPT, UPT, UR8, 0x8800, URZ ;  /* 0x0000880008087890 */ /* 0x000fe4000fffe0ff */
[----:B------:R-:W-:Y:S02]  /*1f00*/  UIADD3.X UR15, UPT, UPT, URZ, UR27, URZ, UP1, !UPT ;  /* 0x0000001bff0f7290 */ /* 0x000fe40008ffe4ff */
[----:B------:R-:W-:-:S02]  /*1f10*/  ULEA UR16, UR4, UR29, 0xe ;  /* 0x0000001d04107291 */ /* 0x000fc4000f8e70ff */
[----:B------:R-:W-:Y:S01]  /*1f20*/  UIADD3.X UR23, UPT, UPT, URZ, UR27, URZ, UP0, !UPT ;  /* 0x0000001bff177290 */ /* 0x000fe200087fe4ff */
[----:B------:R4:W1:Y:S01]  /*1f30*/  SYNCS.PHASECHK.TRANS64.TRYWAIT P0, [UR6+0x28], R0 ;  /* 0x00002800ff0075a7 */ /* 0x0008620008001106 */
[----:B------:R-:W-:Y:S01]  /*1f40*/  UMOV UR30, 0x0 ;  /* 0x00000000001e7882 */ /* 0x000fe20000000000 */
[----:B------:R-:W-:Y:S01]  /*1f50*/  UMOV UR31, 0x10000000 ;  /* 0x10000000001f7882 */ /* 0x000fe20000000000 */
[----:B------:R-:W-:Y:S01]  /*1f60*/  UMOV UR11, UR35 ;  /* 0x00000023000b7c82 */ /* 0x000fe20008000000 */
[----:B------:R-:W-:Y:S01]  /*1f70*/  UMOV UR12, UR36 ;  /* 0x00000024000c7c82 */ /* 0x000fe20008000000 */
[----:B------:R-:W-:Y:S01]  /*1f80*/  UMOV UR6, 0x30000 ;  /* 0x0003000000067882 */ /* 0x000fe20000000000 */
[----:B------:R-:W-:Y:S01]  /*1f90*/  UMOV UR20, UR36 ;  /* 0x0000002400147c82 */ /* 0x000fe20008000000 */
[----:B------:R-:W-:Y:S01]  /*1fa0*/  UMOV UR17, UR9 ;  /* 0x0000000900117c82 */ /* 0x000fe20008000000 */
[----:B------:R-:W-:Y:S01]  /*1fb0*/  UMOV UR18, UR10 ;  /* 0x0000000a00127c82 */ /* 0x000fe20008000000 */
[----:B------:R4:W-:Y:S01]  /*1fc0*/  UTMALDG.3D [UR8], [UR14], desc[UR30] ;  /* 0x00001e080e0075b4 */ /* 0x0009e20008011000 */
[----:B------:R-:W-:Y:S01]  /*1fd0*/  UIADD3 UR13, UPT, UPT, UR13, 0x1, URZ ;  /* 0x000000010d0d7890 */ /* 0x000fe2000fffe0ff */
[----:B------:R-:W-:-:S03]  /*1fe0*/  UMOV UR4, UR5 ;  /* 0x0000000500047c82 */ /* 0x000fc60008000000 */
[----:B------:R-:W-:Y:S01]  /*1ff0*/  UISETP.NE.AND UP0, UPT, UR13, UR25, UPT ;  /* 0x000000190d00728c */ /* 0x000fe2000bf05270 */
[----:B------:R4:W-:Y:S08]  /*2000*/  UTMALDG.3D.MULTICAST [UR16], [UR22], UR6, desc[UR30] ;  /* 0x00001e10160073b4 */ /* 0x0009f00008011806 */
[----:B----4-:R-:W-:Y:S05]  /*2010*/  BRA.U UP0, `(.L_x_38) ;  /* 0xfffffffd004c7547 */ /* 0x010fea000b83ffff */
.L_x_32:
[C---:B------:R-:W-:Y:S01]  /*2020*/  LEA R3, R11.reuse, UR7, 0x3 ;  /* 0x000000070b037c11 */ /* 0x040fe2000f8e18ff */
[----:B------:R-:W-:Y:S01]  /*2030*/  NOP ;  /* 0x0000000000007918 */ /* 0x000fe20000000000 */
[----:B-1----:R-:W-:Y:S02]  /*2040*/  SHF.L.U32 R0, R10, 0x1f, RZ ;  /* 0x0000001f0a007819 */ /* 0x002fe400000006ff */
[----:B------:R-:W-:Y:S02]  /*2050*/  LEA R5, R11, UR7, 0x4 ;  /* 0x000000070b057c11 */ /* 0x000fe4000f8e20ff */
[----:B---3--:R-:W1:Y:S02]  /*2060*/  SYNCS.PHASECHK.TRANS64.TRYWAIT P0, [R3+URZ+0xa0], R0 ;  /* 0x0000a000030075a7 */ /* 0x008e6400080011ff */
[----:B-1----:R-:W-:Y:S05]  /*2070*/  @!P0 BRA `(.L_x_39) ;  /* 0x0000007400bc8947 */ /* 0x002fea0003800000 */
.L_x_142:
[----:B------:R-:W3:Y:S01]  /*2080*/  LDS.128 R4, [R5+0x130] ;  /* 0x0001300005047984 */ /* 0x000ee20000000c00 */
[----:B------:R-:W-:Y:S01]  /*2090*/  UISETP.GE.AND UP0, UPT, UR42, 0x1, UPT ;  /* 0x000000012a00788c */ /* 0x000fe2000bf06270 */
[----:B------:R-:W-:Y:S01]  /*20a0*/  @!PT LDS RZ, [RZ] ;  /* 0x00000000fffff984 */ /* 0x000fe20000000800 */
[----:B------:R-:W-:Y:S01]  /*20b0*/  @!PT LDS RZ, [RZ] ;  /* 0x00000000fffff984 */ /* 0x000fe20000000800 */
[----:B------:R-:W-:Y:S01]  /*20c0*/  @!PT LDS RZ, [RZ] ;  /* 0x00000000fffff984 */ /* 0x000fe20000000800 */
[----:B------:R-:W-:Y:S01]  /*20d0*/  @!PT LDS RZ, [RZ] ;  /* 0x00000000fffff984 */ /* 0x000fe20000000800 */
[----:B------:R4:W-:Y:S06]  /*20e0*/  MEMBAR.ALL.CTA ;  /* 0x0000000000007992 */ /* 0x0009ec0000008000 */
[----:B----4-:R-:W4:Y:S01]  /*20f0*/  FENCE.VIEW.ASYNC.S ;  /* 0x00000000000073c6 */ /* 0x010f220000000000 */
[----:B---3--:R-:W-:-:S13]  /*2100*/  LOP3.LUT P0, RZ, R6, 0x1, RZ, 0xc0, !PT ;  /* 0x0000000106ff7812 */ /* 0x008fda000780c0ff */
[----:B----4-:R-:W-:Y:S01]  /*2110*/  VOTEU.ANY UP1, P0 ;  /* 0x0000000000ff7886 */ /* 0x010fe20000020100 */
[----:B------:R-:W-:-:S13]  /*2120*/  PLOP3.LUT P0, PT, PT, PT, UP1, 0x80, 0x8 ;  /* 0x000000000008781c */ /* 0x000fda0003f0f018 */
[----:B-1----:R-:W-:Y:S02]  /*2130*/  @P0 LOP3.LUT R0, R5, 0xffff, RZ, 0xc0, !PT ;  /* 0x0000ffff05000812 */ /* 0x002fe400078ec0ff */
[----:B------:R-:W-:Y:S02]  /*2140*/  @P0 MOV R2, R4 ;  /* 0x0000000400020202 */ /* 0x000fe40000000f00 */
[----:B------:R-:W-:Y:S01]  /*2150*/  @P0 R2UR UR6, R0 ;  /* 0x00000000000602ca */ /* 0x000fe200000e0000 */
[----:B------:R-:W-:Y:S01]  /*2160*/  VIADD R0, R3, 0xb0 ;  /* 0x000000b003007836 */ /* 0x000fe20000000000 */
[----:B------:R-:W-:Y:S02]  /*2170*/  @P0 SHF.R.U32.HI R4, RZ, 0x10, R5 ;  /* 0x00000010ff040819 */ /* 0x000fe40000011605 */
[----:B------:R-:W-:Y:S02]  /*2180*/  @P0 R2UR UR8, R2 ;  /* 0x00000000020802ca */ /* 0x000fe400000e0000 */
[----:B------:R-:W-:-:S02]  /*2190*/  PRMT R0, RZ, 0x654, R0 ;  /* 0x00000654ff007816 */ /* 0x000fc40000000000 */
[----:B------:R-:W-:Y:S02]  /*21a0*/  @P0 R2UR UR4, R4 ;  /* 0x00000000040402ca */ /* 0x000fe400000e0000 */
[----:B------:R1:W-:Y:S03]  /*21b0*/  SYNCS.ARRIVE.TRANS64.RED.A1T0 RZ, [R0+URZ], RZ ;  /* 0x000000ff00ff79a7 */ /* 0x0003e600081004ff */
[----:B------:R-:W-:-:S04]  /*21c0*/  @UP1 UMOV UR37, UR6 ;  /* 0x0000000600251c82 */ /* 0x000fc80008000000 */
[----:B------:R-:W-:-:S04]  /*21d0*/  @UP1 UMOV UR38, UR8 ;  /* 0x0000000800261c82 */ /* 0x000fc80008000000 */
[----:B------:R-:W-:Y:S01]  /*21e0*/  @UP1 UMOV UR36, UR4 ;  /* 0x0000000400241c82 */ /* 0x000fe20008000000 */
[----:B------:R-:W-:Y:S05]  /*21f0*/  BRA.U !UP0, `(.L_x_40) ;  /* 0x0000000108d47547 */ /* 0x000fea000b800000 */
[----:B------:R-:W2:Y:S01]  /*2200*/  LDCU.128 UR12, c[0x0][0xb10] ;  /* 0x00016200ff0c77ac */ /* 0x000ea20008000c00 */
[----:B------:R-:W3:Y:S01]  /*2210*/  LDCU UR25, c[0x0][0xb20] ;  /* 0x00016400ff1977ac */ /* 0x000ee20008000800 */
[----:B------:R-:W4:Y:S01]  /*2220*/  LDCU UR20, c[0x0][0xb0c] ;  /* 0x00016180ff1477ac */ /* 0x000f220008000800 */
[----:B------:R-:W1:Y:S01]  /*2230*/  LDCU.64 UR10, c[0x0][0xb28] ;  /* 0x00016500ff0a77ac */ /* 0x000e620008000a00 */
[----:B------:R-:W-:Y:S02]  /*2240*/  UISETP.NE.AND UP3, UPT, UR42, 0x1, UPT ;  /* 0x000000012a00788c */ /* 0x000fe4000bf65270 */
[----:B--2---:R-:W-:Y:S02]  /*2250*/  UIMAD.WIDE.U32 UR16, UR39, UR15, URZ ;  /* 0x0000000f271072a5 */ /* 0x004fe4000f8e00ff */
[----:B------:R-:W-:Y:S02]  /*2260*/  UIMAD.WIDE.U32 UR8, UR40, UR12, URZ ;  /* 0x0000000c280872a5 */ /* 0x000fe4000f8e00ff */
[----:B------:R-:W-:-:S02]  /*2270*/  UISETP.NE.AND UP0, UPT, UR14, 0x1, UPT ;  /* 0x000000010e00788c */ /* 0x000fc4000bf05270 */
[----:B------:R-:W-:Y:S01]  /*2280*/  UIMAD.WIDE.U32 UR22, UR37, UR15, URZ ;  /* 0x0000000f251672a5 */ /* 0x000fe2000f8e00ff */
[----:B------:R-:W-:Y:S02]  /*2290*/  UMOV UR16, UR17 ;  /* 0x0000001100107c82 */ /* 0x000fe40008000000 */
[----:B------:R-:W-:Y:S01]  /*22a0*/  UMOV UR8, UR9 ;  /* 0x0000000900087c82 */ /* 0x000fe20008000000 */
[----:B---3--:R-:W-:Y:S02]  /*22b0*/  USHF.R.U32.HI UR16, URZ, UR25, UR16 ;  /* 0x00000019ff107299 */ /* 0x008fe40008011610 */
[----:B----4-:R-:W-:Y:S02]  /*22c0*/  UISETP.NE.AND UP2, UPT, UR20, 0x1, UPT ;  /* 0x000000011400788c */ /* 0x010fe4000bf45270 */
[----:B------:R-:W-:Y:S02]  /*22d0*/  USHF.R.U32.HI UR8, URZ, UR13, UR8 ;  /* 0x0000000dff087299 */ /* 0x000fe40008011608 */
[----:B------:R-:W-:-:S02]  /*22e0*/  USEL UR6, UR39, UR16, !UP0 ;  /* 0x0000001027067287 */ /* 0x000fc4000c000000 */
[----:B------:R-:W-:Y:S02]  /*22f0*/  USEL UR8, UR40, UR8, !UP2 ;  /* 0x0000000828087287 */ /* 0x000fe4000d000000 */
[----:B-1----:R-:W-:Y:S01]  /*2300*/  UIMAD.WIDE.U32 UR16, UR6, UR10, URZ ;  /* 0x0000000a061072a5 */ /* 0x002fe2000f8e00ff */
[----:B------:R-:W-:Y:S01]  /*2310*/  UMOV UR4, UR23 ;  /* 0x0000001700047c82 */ /* 0x000fe20008000000 */
[----:B------:R-:W-:Y:S02]  /*2320*/  UIMAD.WIDE.U32 UR18, UR38, UR12, URZ ;  /* 0x0000000c261272a5 */ /* 0x000fe4000f8e00ff */
[----:B------:R-:W-:-:S03]  /*2330*/  UIMAD.WIDE.U32 UR22, UR8, UR10, URZ ;  /* 0x0000000a081672a5 */ /* 0x000fc6000f8e00ff */
[----:B------:R-:W-:Y:S01]  /*2340*/  UMOV UR16, UR17 ;  /* 0x0000001100107c82 */ /* 0x000fe20008000000 */
[----:B------:R-:W-:Y:S02]  /*2350*/  USHF.R.U32.HI UR4, URZ, UR25, UR4 ;  /* 0x00000019ff047299 */ /* 0x000fe40008011604 */
[----:B------:R-:W-:Y:S01]  /*2360*/  @UP3 USHF.R.U32.HI UR6, URZ, UR11, UR16 ;  /* 0x0000000bff063299 */ /* 0x000fe20008011610 */
[----:B------:R-:W-:Y:S01]  /*2370*/  UMOV UR18, UR19 ;  /* 0x0000001300127c82 */ /* 0x000fe20008000000 */
[----:B------:R-:W-:Y:S01]  /*2380*/  UMOV UR22, UR23 ;  /* 0x0000001700167c82 */ /* 0x000fe20008000000 */
[----:B------:R-:W-:Y:S02]  /*2390*/  USHF.R.U32.HI UR13, URZ, UR13, UR18 ;  /* 0x0000000dff0d7299 */ /* 0x000fe40008011612 */
[----:B------:R-:W-:Y:S02]  /*23a0*/  USEL UR4, UR37, UR4, !UP0 ;  /* 0x0000000425047287 */ /* 0x000fe4000c000000 */
[----:B------:R-:W-:-:S02]  /*23b0*/  @UP3 USHF.R.U32.HI UR8, URZ, UR11, UR22 ;  /* 0x0000000bff083299 */ /* 0x000fc40008011616 */
[----:B------:R-:W-:Y:S02]  /*23c0*/  UIMAD UR9, UR42, UR6, URZ ;  /* 0x000000062a0972a4 */ /* 0x000fe4000f8e02ff */
[----:B------:R-:W-:Y:S02]  /*23d0*/  USEL UR6, UR38, UR13, !UP2 ;  /* 0x0000000d26067287 */ /* 0x000fe4000d000000 */
[----:B------:R-:W-:Y:S02]  /*23e0*/  UIMAD UR12, UR42, UR8, URZ ;  /* 0x000000082a0c72a4 */ /* 0x000fe4000f8e02ff */
[----:B------:R-:W-:Y:S02]  /*23f0*/  UISETP.GE.AND UP0, UPT, UR4, UR9, UPT ;  /* 0x000000090400728c */ /* 0x000fe4000bf06270 */
[----:B------:R-:W-:Y:S02]  /*2400*/  UIMAD.WIDE.U32 UR16, UR4, UR10, URZ ;  /* 0x0000000a041072a5 */ /* 0x000fe4000f8e00ff */
[----:B------:R-:W-:-:S02]  /*2410*/  UISETP.GE.OR UP0, UPT, UR6, UR12, UP0 ;  /* 0x0000000c0600728c */ /* 0x000fc40008706670 */
[----:B------:R-:W-:Y:S02]  /*2420*/  UIMAD.WIDE.U32 UR12, UR6, UR10, URZ ;  /* 0x0000000a060c72a5 */ /* 0x000fe4000f8e00ff */
[----:B------:R-:W-:Y:S01]  /*2430*/  UIADD3 UR15, UPT, UPT, -UR4, URZ, URZ ;  /* 0x000000ff040f7290 */ /* 0x000fe2000fffe1ff */
[----:B------:R-:W-:Y:S01]  /*2440*/  UMOV UR10, UR17 ;  /* 0x00000011000a7c82 */ /* 0x000fe20008000000 */
[----:B------:R-:W-:Y:S02]  /*2450*/  UIADD3 UR12, UPT, UPT, -UR6, URZ, URZ ;  /* 0x000000ff060c7290 */ /* 0x000fe4000fffe1ff */
[----:B------:R-:W-:-:S03]  /*2460*/  USHF.R.U32.HI UR10, URZ, UR11, UR10 ;  /* 0x0000000bff0a7299 */ /* 0x000fc6000801160a */
[----:B------:R-:W-:Y:S01]  /*2470*/  @!UP0 UMOV UR9, UR13 ;  /* 0x0000000d00098c82 */ /* 0x000fe20008000000 */
[----:B------:R-:W-:Y:S02]  /*2480*/  UIMAD UR15, UR14, UR15, UR37 ;  /* 0x0000000f0e0f72a4 */ /* 0x000fe4000f8e0225 */
[----:B------:R-:W-:Y:S02]  /*2490*/  USEL UR10, UR4, UR10, !UP3 ;  /* 0x0000000a040a7287 */ /* 0x000fe4000d800000 */
[----:B------:R-:W-:Y:S02]  /*24a0*/  @!UP0 USHF.R.U32.HI UR9, URZ, UR11, UR9 ;  /* 0x0000000bff098299 */ /* 0x000fe40008011609 */
[----:B------:R-:W-:Y:S02]  /*24b0*/  UIADD3 UR11, UPT, UPT, -UR10, URZ, URZ ;  /* 0x000000ff0a0b7290 */ /* 0x000fe4000fffe1ff */
[----:B------:R-:W-:Y:S02]  /*24c0*/  @!UP0 USEL UR9, UR6, UR9, !UP3 ;  /* 0x0000000906098287 */ /* 0x000fe4000d800000 */
[----:B------:R-:W-:-:S02]  /*24d0*/  UIMAD UR11, UR42, UR11, UR4 ;  /* 0x0000000b2a0b72a4 */ /* 0x000fc4000f8e0204 */
[----:B------:R-:W-:Y:S02]  /*24e0*/  @!UP0 UIADD3 UR10, UPT, UPT, UR10, -UR9, URZ ;  /* 0x800000090a0a8290 */ /* 0x000fe4000fffe0ff */
[----:B------:R-:W-:Y:S02]  /*24f0*/  @!UP0 UIMAD UR9, UR11, UR8, UR9 ;  /* 0x000000080b0982a4 */ /* 0x000fe4000f8e0209 */
[----:B------:R-:W-:Y:S02]  /*2500*/  @!UP0 UIMAD UR4, UR42, UR10, UR6 ;  /* 0x0000000a2a0482a4 */ /* 0x000fe4000f8e0206 */
[----:B------:R-:W-:Y:S02]  /*2510*/  UIMAD UR8, UR20, UR12, UR38 ;  /* 0x0000000c140872a4 */ /* 0x000fe4000f8e0226 */
[----:B------:R-:W-:Y:S01]  /*2520*/  UIMAD UR37, UR4, UR14, UR15 ;  /* 0x0000000e042572a4 */ /* 0x000fe2000f8e020f */
[----:B------:R-:W-:Y:S02]  /*2530*/  @!UP0 UMOV UR6, UR9 ;  /* 0x0000000900068c82 */ /* 0x000fe40008000000 */
[----:B------:R-:W-:-:S12]  /*2540*/  UIMAD UR38, UR6, UR20, UR8 ;  /* 0x00000014062672a4 */ /* 0x000fd8000f8e0208 */
.L_x_40:
[----:B------:R-:W3:Y:S02]  /*2550*/  LDCU UR4, c[0x0][0xb30] ;  /* 0x00016600ff0477ac */ /* 0x000ee40008000800 */
[----:B---3--:R-:W-:-:S09]  /*2560*/  UISETP.NE.AND UP0, UPT, UR4, 0x1, UPT ;  /* 0x000000010400788c */ /* 0x008fd2000bf05270 */
[----:B------:R-:W-:Y:S05]  /*2570*/  BRA.U UP0, `(.L_x_41) ;  /* 0x0000000100447547 */ /* 0x000fea000b800000 */
[----:B------:R-:W3:Y:S01]  /*2580*/  LDCU.128 UR12, c[0x0][0xb10] ;  /* 0x00016200ff0c77ac */ /* 0x000ee20008000c00 */
[----:B------:R-:W4:Y:S01]  /*2590*/  LDCU UR16, c[0x0][0xb0c] ;  /* 0x00016180ff1077ac */ /* 0x000f220008000800 */
[----:B------:R-:W1:Y:S01]  /*25a0*/  LDCU UR17, c[0x0][0xb20] ;  /* 0x00016400ff1177ac */ /* 0x000e620008000800 */
[----:B---3--:R-:W-:Y:S02]  /*25b0*/  UIMAD.WIDE.U32 UR10, UR38, UR12, URZ ;  /* 0x0000000c260a72a5 */ /* 0x008fe4000f8e00ff */
[----:B------:R-:W-:Y:S02]  /*25c0*/  UIMAD.WIDE.U32 UR8, UR37, UR15, URZ ;  /* 0x0000000f250872a5 */ /* 0x000fe4000f8e00ff */
[----:B----4-:R-:W-:Y:S02]  /*25d0*/  UISETP.NE.AND UP2, UPT, UR16, 0x1, UPT ;  /* 0x000000011000788c */ /* 0x010fe4000bf45270 */
[----:B------:R-:W-:Y:S01]  /*25e0*/  UISETP.NE.AND UP0, UPT, UR14, 0x1, UPT ;  /* 0x000000010e00788c */ /* 0x000fe2000bf05270 */
[----:B------:R-:W-:-:S02]  /*25f0*/  UMOV UR6, UR11 ;  /* 0x0000000b00067c82 */ /* 0x000fc40008000000 */
[----:B------:R-:W-:Y:S01]  /*2600*/  UMOV UR4, UR9 ;  /* 0x0000000900047c82 */ /* 0x000fe20008000000 */
[----:B------:R-:W-:Y:S02]  /*2610*/  USHF.R.U32.HI UR6, URZ, UR13, UR6 ;  /* 0x0000000dff067299 */ /* 0x000fe40008011606 */
[----:B-1----:R-:W-:Y:S02]  /*2620*/  USHF.R.U32.HI UR4, URZ, UR17, UR4 ;  /* 0x00000011ff047299 */ /* 0x002fe40008011604 */
[----:B------:R-:W-:Y:S02]  /*2630*/  USEL UR6, UR38, UR6, !UP2 ;  /* 0x0000000626067287 */ /* 0x000fe4000d000000 */
[----:B------:R-:W-:-:S04]  /*2640*/  USEL UR4, UR37, UR4, !UP0 ;  /* 0x0000000425047287 */ /* 0x000fc8000c000000 */
[----:B------:R-:W-:Y:S02]  /*2650*/  UIADD3 UR8, UPT, UPT, UR6, -UR4, URZ ;  /* 0x8000000406087290 */ /* 0x000fe4000fffe0ff */
[----:B------:R-:W-:Y:S02]  /*2660*/  UIADD3 UR4, UPT, UPT, -UR6, UR4, URZ ;  /* 0x0000000406047290 */ /* 0x000fe4000fffe1ff */
[----:B------:R-:W-:Y:S02]  /*2670*/  UIMAD UR37, UR8, UR14, UR37 ;  /* 0x0000000e082572a4 */ /* 0x000fe4000f8e0225 */
[----:B------:R-:W-:-:S12]  /*2680*/  UIMAD UR38, UR4, UR16, UR38 ;  /* 0x00000010042672a4 */ /* 0x000fd8000f8e0226 */
.L_x_41:
[----:B------:R-:W-:Y:S01]  /*2690*/  VIADD R11, R11, 0x1 ;  /* 0x000000010b0b7836 */ /* 0x000fe20000000000 */
[----:B------:R-:W-:Y:S02]  /*26a0*/  R2UR UR6, R84 ;  /* 0x00000000540672ca */ /* 0x000fe400000e0000 */
[----:B------:R-:W-:Y:S02]  /*26b0*/  R2UR UR4, R83 ;  /* 0x00000000530472ca */ /* 0x000fe400000e0000 */
[C---:B------:R-:W-:Y:S02]  /*26c0*/  ISETP.NE.AND P0, PT, R11.reuse, 0x2, PT ;  /* 0x000000020b00780c */ /* 0x040fe40003f05270 */
[----:B------:R-:W-:Y:S02]  /*26d0*/  PLOP3.LUT P1, PT, PT, PT, PT, 0x80, 0x8 ;  /* 0x000000000008781c */ /* 0x000fe40003f2f070 */
[----:B------:R-:W-:Y:S02]  /*26e0*/  SEL R3, RZ, 0x1, P0 ;  /* 0x00000001ff037807 */ /* 0x000fe40000000000 */
[----:B------:R-:W-:-:S02]  /*26f0*/  SEL R11, R11, RZ, P0 ;  /* 0x000000ff0b0b7207 */ /* 0x000fc40000000000 */
[----:B------:R-:W-:Y:S01]  /*2700*/  LOP3.LUT R10, R10, R3, RZ, 0x3c, !PT ;  /* 0x000000030a0a7212 */ /* 0x000fe200078e3cff */
[----:B------:R-:W-:Y:S02]  /*2710*/  UIADD3 UR30, UPT, UPT, UR38, UR6, URZ ;  /* 0x00000006261e7290 */ /* 0x000fe4000fffe0ff */
[----:B------:R-:W-:Y:S01]  /*2720*/  UIADD3 UR31, UPT, UPT, UR37, UR4, URZ ;  /* 0x00000004251f7290 */ /* 0x000fe2000fffe0ff */
[----:B------:R-:W-:Y:S11]  /*2730*/  BRA.U UP1, `(.L_x_42) ;  /* 0xfffffff101507547 */ /* 0x000ff6000b83ffff */
[----:B------:R-:W-:Y:S01]  /*2740*/  UIADD3 UR7, UPT, UPT, UR7, 0x28, URZ ;  /* 0x0000002807077890 */ /* 0x000fe2000fffe0ff */
[----:B------:R-:W-:-:S03]  /*2750*/  SHF.L.U32 R3, R12, 0x1f, RZ ;  /* 0x0000001f0c037819 */ /* 0x000fc600000006ff */
[----:B------:R-:W-:-:S09]  /*2760*/  ULEA UR4, UR5, UR7, 0x3 ;  /* 0x0000000705047291 */ /* 0x000fd2000f8e18ff */
[----:B------:R-:W3:Y:S02]  /*2770*/  SYNCS.PHASECHK.TRANS64.TRYWAIT P0, [UR4], R3 ;  /* 0x00000003ff0075a7 */ /* 0x000ee40008001104 */
[----:B---3--:R-:W-:Y:S05]  /*2780*/  @!P0 BRA `(.L_x_43) ;  /* 0x00000070000c8947 */ /* 0x008fea0003800000 */
.L_x_144:
[----:B------:R-:W-:-:S04]  /*2790*/  UIADD3 UR4, UPT, UPT, UR5, 0x1, URZ ;  /* 0x0000000105047890 */ /* 0x000fc8000fffe0ff */
[----:B------:R-:W-:-:S04]  /*27a0*/  UISETP.NE.AND UP0, UPT, UR4, 0x5, UPT ;  /* 0x000000050400788c */ /* 0x000fc8000bf05270 */
[----:B------:R-:W-:Y:S02]  /*27b0*/  USEL UR6, URZ, 0x1, UP0 ;  /* 0x00000001ff067887 */ /* 0x000fe40008000000 */
[----:B------:R-:W-:-:S04]  /*27c0*/  USEL UR4, UR4, URZ, UP0 ;  /* 0x000000ff04047287 */ /* 0x000fc80008000000 */
[----:B------:R-:W-:Y:S01]  /*27d0*/  ULEA UR5, UR4, UR7, 0x3 ;  /* 0x0000000704057291 */ /* 0x000fe2000f8e18ff */
[----:B------:R-:W-:-:S04]  /*27e0*/  LOP3.LUT R2, R12, UR6, RZ, 0x3c, !PT ;  /* 0x000000060c027c12 */ /* 0x000fc8000f8e3cff */
[----:B-1----:R-:W-:-:S04]  /*27f0*/  SHF.L.U32 R3, R2, 0x1f, RZ ;  /* 0x0000001f02037819 */ /* 0x002fc800000006ff */
[----:B------:R-:W1:Y:S02]  /*2800*/  SYNCS.PHASECHK.TRANS64.TRYWAIT P0, [UR5], R3 ;  /* 0x00000003ff0075a7 */ /* 0x000e640008001105 */
[----:B-1----:R-:W-:Y:S05]  /*2810*/  @!P0 BRA `(.L_x_44) ;  /* 0x0000007000008947 */ /* 0x002fea0003800000 */
.L_x_146:
        /* <DEDUP_REMOVED lines=9> */
.L_x_148:
        /* <DEDUP_REMOVED lines=9> */
.L_x_150:
[----:B------:R-:W-:-:S04]  /*2940*/  UIADD3 UR4, UPT, UPT, UR4, 0x1, URZ ;  /* 0x0000000104047890 */ /* 0x000fc8000fffe0ff */
[----:B------:R-:W-:-:S04]  /*2950*/  UISETP.NE.AND UP0, UPT, UR4, 0x5, UPT ;  /* 0x000000050400788c */ /* 0x000fc8000bf05270 */
[----:B------:R-:W-:Y:S02]  /*2960*/  USEL UR5, URZ, 0x1, UP0 ;  /* 0x00000001ff057887 */ /* 0x000fe40008000000 */
[----:B------:R-:W-:-:S04]  /*2970*/  USEL UR4, UR4, URZ, UP0 ;  /* 0x000000ff04047287 */ /* 0x000fc80008000000 */
[----:B------:R-:W-:Y:S01]  /*2980*/  ULEA UR4, UR4, UR7, 0x3 ;  /* 0x0000000704047291 */ /* 0x000fe2000f8e18ff */
[----:B-1----:R-:W-:-:S04]  /*2990*/  LOP3.LUT R3, R2, UR5, RZ, 0x3c, !PT ;  /* 0x0000000502037c12 */ /* 0x002fc8000f8e3cff */
[----:B------:R-:W-:Y:S01]  /*29a0*/  SHF.L.U32 R3, R3, 0x1f, RZ ;  /* 0x0000001f03037819 */ /* 0x000fe200000006ff */
[----:B------:R-:W-:-:S07]  /*29b0*/  IMAD.U32 R0, RZ, RZ, UR4 ;  /* 0x00000004ff007e24 */ /* 0x000fce000f8e00ff */
.L_x_47:
[----:B-1----:R1:W3:Y:S02]  /*29c0*/  SYNCS.PHASECHK.TRANS64.TRYWAIT P0, [R0+URZ], R3 ;  /* 0x00000003000075a7 */ /* 0x0022e400080011ff */
[----:B---3--:R-:W-:Y:S05]  /*29d0*/  @!P0 NANOSLEEP.SYNCS 0x989680 ;  /* 0x009896800000895d */ /* 0x008fea0003900000 */
[----:B------:R-:W3:Y:S02]  /*29e0*/  @!P0 SYNCS.PHASECHK.TRANS64 P0, [R0+URZ], R3 ;  /* 0x00000003000085a7 */ /* 0x000ee400080010ff */
[----:B--23--:R-:W-:Y:S05]  /*29f0*/  @P0 EXIT ;  /* 0x000000000000094d */ /* 0x00cfea0003800000 */
[----:B------:R-:W-:Y:S05]  /*2a00*/  BRA `(.L_x_47) ;  /* 0xfffffffc00ec7947 */ /* 0x000fea000383ffff */
.L_x_22:
[----:B------:R-:W2:Y:S02]  /*2a10*/  S2UR UR4, SR_CgaCtaId ;  /* 0x00000000000479c3 */ /* 0x000ea40000008800 */
[----:B--2---:R-:W-:-:S04]  /*2a20*/  UISETP.NE.AND UP0, UPT, UR4, URZ, UPT ;  /* 0x000000ff0400728c */ /* 0x004fc8000bf05270 */
[----:B------:R-:W-:-:S09]  /*2a30*/  UISETP.NE.OR UP0, UPT, UR18, 0x1, UP0 ;  /* 0x000000011200788c */ /* 0x000fd20008705670 */
[----:B------:R-:W-:Y:S05]  /*2a40*/  BRA.U UP0, `(.L_x_48) ;  /* 0x00000005004c7547 */ /* 0x000fea000b800000 */
[----:B------:R-:W2:Y:S01]  /*2a50*/  S2UR UR5, SR_CgaCtaId ;  /* 0x00000000000579c3 */ /* 0x000ea20000008800 */
[----:B------:R-:W-:Y:S01]  /*2a60*/  UMOV UR4, 0x400 ;  /* 0x0000040000047882 */ /* 0x000fe20000000000 */
[----:B------:R-:W-:Y:S01]  /*2a70*/  ISETP.GE.U32.AND P2, PT, R0, 0x2, PT ;  /* 0x000000020000780c */ /* 0x000fe20003f46070 */
[----:B------:R-:W-:Y:S01]  /*2a80*/  IMAD.MOV.U32 R12, RZ, RZ, 0x1 ;  /* 0x00000001ff0c7424 */ /* 0x000fe200078e00ff */
[----:B------:R-:W-:Y:S02]  /*2a90*/  CS2R R10, SRZ ;  /* 0x00000000000a7805 */ /* 0x000fe4000001ff00 */
[----:B------:R-:W-:Y:S01]  /*2aa0*/  CS2R R8, SRZ ;  /* 0x0000000000087805 */ /* 0x000fe2000001ff00 */
[----:B--2---:R-:W-:-:S03]  /*2ab0*/  ULEA UR6, UR5, UR4, 0x18 ;  /* 0x0000000405067291 */ /* 0x004fc6000f8ec0ff */
[----:B------:R-:W-:-:S09]  /*2ac0*/  UMOV UR5, URZ ;  /* 0x000000ff00057c82 */ /* 0x000fd20008000000 */
.L_x_52:
[----:B------:R-:W-:Y:S02]  /*2ad0*/  LEA R2, R8, UR6, 0x3 ;  /* 0x0000000608027c11 */ /* 0x000fe4000f8e18ff */
[----:B------:R-:W-:-:S03]  /*2ae0*/  SHF.L.U32 R5, R9, 0x1f, RZ ;  /* 0x0000001f09057819 */ /* 0x000fc600000006ff */
[----:B------:R-:W-:Y:S01]  /*2af0*/  VIADD R4, R2, 0x110 ;  /* 0x0000011002047836 */ /* 0x000fe20000000000 */
[----:B------:R-:W2:Y:S02]  /*2b00*/  SYNCS.PHASECHK.TRANS64.TRYWAIT P0, [R2+URZ+0x100], R5 ;  /* 0x00010005020075a7 */ /* 0x000ea400080011ff */
[----:B--2---:R-:W-:Y:S05]  /*2b10*/  @!P0 BRA `(.L_x_49) ;  /* 0x0000006c00888947 */ /* 0x004fea0003800000 */
.L_x_151:
[----:B------:R-:W-:Y:S01]  /*2b20*/  ULEA UR4, UR5, UR6, 0x3 ;  /* 0x0000000605047291 */ /* 0x000fe2000f8e18ff */
[----:B------:R-:W-:Y:S02]  /*2b30*/  PRMT R4, RZ, 0x654, R4 ;  /* 0x00000654ff047816 */ /* 0x000fe40000000004 */
[----:B--2---:R-:W-:Y:S01]  /*2b40*/  SHF.L.U32 R5, R12, 0x1f, RZ ;  /* 0x0000001f0c057819 */ /* 0x004fe200000006ff */
[----:B------:R-:W-:Y:S01]  /*2b50*/  UIADD3 UR7, UPT, UPT, UR4, 0xa0, URZ ;  /* 0x000000a004077890 */ /* 0x000fe2000fffe0ff */
[----:B------:R2:W-:Y:S05]  /*2b60*/  SYNCS.ARRIVE.TRANS64.RED.A1T0 RZ, [R4+URZ], RZ ;  /* 0x000000ff04ff79a7 */ /* 0x0005ea00081004ff */
[----:B------:R-:W-:Y:S01]  /*2b70*/  IMAD.U32 R7, RZ, RZ, UR7 ;  /* 0x00000007ff077e24 */ /* 0x000fe2000f8e00ff */
[----:B------:R-:W3:Y:S04]  /*2b80*/  SYNCS.PHASECHK.TRANS64.TRYWAIT P0, [UR4+0xb0], R5 ;  /* 0x0000b005ff0075a7 */ /* 0x000ee80008001104 */
[----:B------:R-:W-:Y:S01]  /*2b90*/  PRMT R6, R0, 0x654, R7 ;  /* 0x0000065400067816 */ /* 0x000fe20000000007 */
[----:B--2---:R-:W-:Y:S01]  /*2ba0*/  @!P2 IMAD.MOV.U32 R4, RZ, RZ, 0x10 ;  /* 0x00000010ff04a424 */ /* 0x004fe200078e00ff */
[----:B---3--:R-:W-:Y:S06]  /*2bb0*/  @!P0 BRA `(.L_x_50) ;  /* 0x0000006c00748947 */ /* 0x008fec0003800000 */
.L_x_153:
[----:B------:R-:W-:Y:S01]  /*2bc0*/  ULEA UR8, UR5, UR6, 0x4 ;  /* 0x0000000605087291 */ /* 0x000fe2000f8e20ff */
[----:B------:R-:W-:Y:S01]  /*2bd0*/  SEL R3, R6, R3, !P2 ;  /* 0x0000000306037207 */ /* 0x000fe20005000000 */
[----:B------:R-:W-:Y:S01]  /*2be0*/  UIADD3 UR9, UPT, UPT, UR4, 0xa0, URZ ;  /* 0x000000a004097890 */ /* 0x000fe2000fffe0ff */
[----:B--2---:R-:W-:Y:S01]  /*2bf0*/  LEA R2, R11, UR6, 0x3 ;  /* 0x000000060b027c11 */ /* 0x004fe2000f8e18ff */
[----:B------:R-:W-:Y:S01]  /*2c00*/  UIADD3 UR8, UPT, UPT, UR8, 0x130, URZ ;  /* 0x0000013008087890 */ /* 0x000fe2000fffe0ff */
[----:B------:R-:W-:Y:S01]  /*2c10*/  SHF.L.U32 R5, R10, 0x1f, RZ ;  /* 0x0000001f0a057819 */ /* 0x000fe200000006ff */
[----:B------:R2:W-:Y:S01]  /*2c20*/  @!P2 SYNCS.ARRIVE.TRANS64.RED RZ, [R3+URZ], R4 ;  /* 0x0000000403ffa9a7 */ /* 0x0005e200080004ff */
[----:B------:R-:W-:Y:S01]  /*2c30*/  UIADD3 UR4, UPT, UPT, UR5, 0x1, URZ ;  /* 0x0000000105047890 */ /* 0x000fe2000fffe0ff */
[----:B------:R-:W-:-:S03]  /*2c40*/  VIADD R8, R8, 0x1 ;  /* 0x0000000108087836 */ /* 0x000fc60000000000 */
[----:B------:R-:W-:Y:S02]  /*2c50*/  UISETP.NE.AND UP0, UPT, UR4, 0x2, UPT ;  /* 0x000000020400788c */ /* 0x000fe4000bf05270 */
[----:B------:R-:W-:Y:S06]  /*2c60*/  UGETNEXTWORKID.BROADCAST [UR8], [UR9] ;  /* 0x00000000080073ca */ /* 0x000fec0008000100 */
[----:B------:R-:W-:Y:S01]  /*2c70*/  USEL UR7, URZ, 0x1, UP0 ;  /* 0x00000001ff077887 */ /* 0x000fe20008000000 */
[----:B------:R-:W-:Y:S01]  /*2c80*/  ISETP.NE.AND P0, PT, R8, 0x2, PT ;  /* 0x000000020800780c */ /* 0x000fe20003f05270 */
[----:B------:R-:W-:Y:S01]  /*2c90*/  USEL UR5, UR4, URZ, UP0 ;  /* 0x000000ff04057287 */ /* 0x000fe20008000000 */
[----:B------:R-:W3:Y:S03]  /*2ca0*/  SYNCS.PHASECHK.TRANS64.TRYWAIT P1, [R2+URZ+0xa0], R5 ;  /* 0x0000a005020075a7 */ /* 0x000ee600080211ff */
[----:B------:R-:W-:Y:S01]  /*2cb0*/  LOP3.LUT R12, R12, UR7, RZ, 0x3c, !PT ;  /* 0x000000070c0c7c12 */ /* 0x000fe2000f8e3cff */
[----:B--23--:R-:W-:Y:S07]  /*2cc0*/  @!P1 BRA `(.L_x_51) ;  /* 0x0000006c00489947 */ /* 0x00cfee0003800000 */
.L_x_154:
[C---:B------:R-:W-:Y:S01]  /*2cd0*/  LEA R4, R11.reuse, UR6, 0x4 ;  /* 0x000000060b047c11 */ /* 0x040fe2000f8e20ff */
[----:B--2---:R-:W-:Y:S01]  /*2ce0*/  VIADD R2, R2, 0xb0 ;  /* 0x000000b002027836 */ /* 0x004fe20000000000 */
[----:B------:R-:W-:Y:S01]  /*2cf0*/  SEL R8, R8, RZ, P0 ;  /* 0x000000ff08087207 */ /* 0x000fe20000000000 */
[----:B------:R-:W-:-:S03]  /*2d00*/  VIADD R11, R11, 0x1 ;  /* 0x000000010b0b7836 */ /* 0x000fc60000000000 */
[----:B------:R-:W2:Y:S01]  /*2d10*/  LDS.128 R4, [R4+0x130] ;  /* 0x0001300004047984 */ /* 0x000ea20000000c00 */
[----:B------:R-:W-:Y:S02]  /*2d20*/  PRMT R2, RZ, 0x654, R2 ;  /* 0x00000654ff027816 */ /* 0x000fe40000000002 */
[C---:B------:R-:W-:Y:S01]  /*2d30*/  ISETP.NE.AND P1, PT, R11.reuse, 0x2, PT ;  /* 0x000000020b00780c */ /* 0x040fe20003f25270 */
[----:B------:R-:W-:Y:S01]  /*2d40*/  @!PT LDS RZ, [RZ] ;  /* 0x00000000fffff984 */ /* 0x000fe20000000800 */
[----:B------:R-:W-:Y:S01]  /*2d50*/  @!PT LDS RZ, [RZ] ;  /* 0x00000000fffff984 */ /* 0x000fe20000000800 */
[----:B------:R-:W-:Y:S01]  /*2d60*/  @!PT LDS RZ, [RZ] ;  /* 0x00000000fffff984 */ /* 0x000fe20000000800 */
[----:B------:R-:W-:Y:S01]  /*2d70*/  @!PT LDS RZ, [RZ] ;  /* 0x00000000fffff984 */ /* 0x000fe20000000800 */
[----:B------:R3:W-:Y:S06]  /*2d80*/  MEMBAR.ALL.CTA ;  /* 0x0000000000007992 */ /* 0x0007ec0000008000 */
[----:B---3--:R-:W3:Y:S01]  /*2d90*/  FENCE.VIEW.ASYNC.S ;  /* 0x00000000000073c6 */ /* 0x008ee20000000000 */
[----:B------:R-:W-:Y:S01]  /*2da0*/  SEL R11, R11, RZ, P1 ;  /* 0x000000ff0b0b7207 */ /* 0x000fe20000800000 */
[----:B---3--:R3:W-:Y:S01]  /*2db0*/  SYNCS.ARRIVE.TRANS64.RED.A1T0 RZ, [R2+URZ], RZ ;  /* 0x000000ff02ff79a7 */ /* 0x0087e200081004ff */
[----:B--2---:R-:W-:-:S02]  /*2dc0*/  LOP3.LUT P3, RZ, R6, 0x1, RZ, 0xc0, !PT ;  /* 0x0000000106ff7812 */ /* 0x004fc4000786c0ff */
[----:B------:R-:W-:-:S04]  /*2dd0*/  SEL R5, RZ, 0x1, P1 ;  /* 0x00000001ff057807 */ /* 0x000fc80000800000 */
[----:B------:R-:W-:Y:S02]  /*2de0*/  LOP3.LUT R10, R10, R5, RZ, 0x3c, !PT ;  /* 0x000000050a0a7212 */ /* 0x000fe400078e3cff */
[----:B---3--:R-:W-:-:S04]  /*2df0*/  SEL R2, RZ, 0x1, P0 ;  /* 0x00000001ff027807 */ /* 0x008fc80000000000 */
[----:B------:R-:W-:Y:S01]  /*2e00*/  LOP3.LUT R9, R9, R2, RZ, 0x3c, !PT ;  /* 0x0000000209097212 */ /* 0x000fe200078e3cff */
[----:B------:R-:W-:Y:S06]  /*2e10*/  @P3 BRA `(.L_x_52) ;  /* 0xfffffffc002c3947 */ /* 0x000fec000383ffff */
[----:B------:R-:W-:Y:S01]  /*2e20*/  ULEA UR4, UR5, UR6, 0x3 ;  /* 0x0000000605047291 */ /* 0x000fe2000f8e18ff */
[----:B------:R-:W-:-:S08]  /*2e30*/  SHF.L.U32 R3, R12, 0x1f, RZ ;  /* 0x0000001f0c037819 */ /* 0x000fd000000006ff */
[----:B------:R-:W2:Y:S02]  /*2e40*/  SYNCS.PHASECHK.TRANS64 P0, [UR4+0xb0], R3 ;  /* 0x0000b003ff0075a7 */ /* 0x000ea40008001004 */
[----:B--2---:R-:W-:Y:S05]  /*2e50*/  @P0 BRA `(.L_x_53) ;  /* 0x0000000000080947 */ /* 0x004fea0003800000 */
[----:B------:R-:W2:Y:S02]  /*2e60*/  SYNCS.PHASECHK.TRANS64.TRYWAIT P0, [UR4+0xb0], R3 ;  /* 0x0000b003ff0075a7 */ /* 0x000ea40008001104 */
[----:B--2---:R-:W-:Y:S05]  /*2e70*/  @!P0 BRA `(.L_x_54) ;  /* 0x0000006800f08947 */ /* 0x004fea0003800000 */
.L_x_53:
[----:B------:R-:W-:-:S04]  /*2e80*/  UIADD3 UR7, UPT, UPT, UR5, 0x1, URZ ;  /* 0x0000000105077890 */ /* 0x000fc8000fffe0ff */
[----:B------:R-:W-:-:S04]  /*2e90*/  UISETP.NE.AND UP0, UPT, UR7, 0x2, UPT ;  /* 0x000000020700788c */ /* 0x000fc8000bf05270 */
[----:B------:R-:W-:Y:S02]  /*2ea0*/  USEL UR8, URZ, 0x1, UP0 ;  /* 0x00000001ff087887 */ /* 0x000fe40008000000 */
[----:B------:R-:W-:-:S04]  /*2eb0*/  USEL UR7, UR7, URZ, UP0 ;  /* 0x000000ff07077287 */ /* 0x000fc80008000000 */
[----:B------:R-:W-:Y:S01]  /*2ec0*/  ULEA UR7, UR7, UR6, 0x3 ;  /* 0x0000000607077291 */ /* 0x000fe2000f8e18ff */
[----:B--2---:R-:W-:-:S04]  /*2ed0*/  LOP3.LUT R3, R12, UR8, RZ, 0x3c, !PT ;  /* 0x000000080c037c12 */ /* 0x004fc8000f8e3cff */
[----:B------:R-:W-:-:S04]  /*2ee0*/  SHF.L.U32 R0, R3, 0x1f, RZ ;  /* 0x0000001f03007819 */ /* 0x000fc800000006ff */
[----:B------:R-:W2:Y:S02]  /*2ef0*/  SYNCS.PHASECHK.TRANS64 P0, [UR7+0xb0], R0 ;  /* 0x0000b000ff0075a7 */ /* 0x000ea40008001007 */
[----:B-12---:R-:W-:Y:S05]  /*2f00*/  @P0 EXIT ;  /* 0x000000000000094d */ /* 0x006fea0003800000 */
[----:B------:R-:W-:Y:S02]  /*2f10*/  SHF.L.U32 R3, R3, 0x1f, RZ ;  /* 0x0000001f03037819 */ /* 0x000fe400000006ff */
[----:B------:R-:W-:-:S07]  /*2f20*/  MOV R0, UR7 ;  /* 0x0000000700007c02 */ /* 0x000fce0008000f00 */
.L_x_55:
[----:B-1----:R1:W2:Y:S02]  /*2f30*/  SYNCS.PHASECHK.TRANS64.TRYWAIT P0, [R0+URZ+0xb0], R3 ;  /* 0x0000b003000075a7 */ /* 0x0022a400080011ff */
[----:B--2---:R-:W-:Y:S05]  /*2f40*/  @!P0 NANOSLEEP.SYNCS 0x989680 ;  /* 0x009896800000895d */ /* 0x004fea0003900000 */
[----:B------:R-:W2:Y:S02]  /*2f50*/  @!P0 SYNCS.PHASECHK.TRANS64 P0, [R0+URZ+0xb0], R3 ;  /* 0x0000b003000085a7 */ /* 0x000ea400080010ff */
[----:B--2---:R-:W-:Y:S05]  /*2f60*/  @P0 EXIT ;  /* 0x000000000000094d */ /* 0x004fea0003800000 */
[----:B------:R-:W-:Y:S05]  /*2f70*/  BRA `(.L_x_55) ;  /* 0xfffffffc00ec7947 */ /* 0x000fea000383ffff */
.L_x_48:
[----:B------:R-:W-:Y:S05]  /*2f80*/  BRA.U UP4, `(.L_x_56) ;  /* 0x0000000d04a07547 */ /* 0x000fea000b800000 */
[----:B------:R-:W2:Y:S01]  /*2f90*/  S2UR UR7, SR_CgaCtaId ;  /* 0x00000000000779c3 */ /* 0x000ea20000008800 */
[----:B------:R-:W-:Y:S01]  /*2fa0*/  UMOV UR4, 0x40 ;  /* 0x0000004000047882 */ /* 0x000fe20000000000 */
[----:B------:R-:W-:Y:S01]  /*2fb0*/  NOP ;  /* 0x0000000000007918 */ /* 0x000fe20000000000 */
[----:B------:R-:W-:Y:S01]  /*2fc0*/  UMOV UR6, 0x400 ;  /* 0x0000040000067882 */ /* 0x000fe20000000000 */
[----:B--2---:R-:W-:Y:S02]  /*2fd0*/  ULEA UR5, UR7, UR4, 0x18 ;  /* 0x0000000407057291 */ /* 0x004fe4000f8ec0ff */
[----:B------:R-:W-:-:S07]  /*2fe0*/  ULEA UR6, UR7, UR6, 0x18 ;  /* 0x0000000607067291 */ /* 0x000fce000f8ec0ff */
[----:B------:R-:W2:Y:S02]  /*2ff0*/  LDS.U8 R0, [UR5+0x1c] ;  /* 0x00001c05ff007984 */ /* 0x000ea40008000000 */
[----:B--2---:R-:W-:-:S13]  /*3000*/  ISETP.NE.AND P0, PT, R0, RZ, PT ;  /* 0x000000ff0000720c */ /* 0x004fda0003f05270 */
[----:B------:R-:W-:Y:S05]  /*3010*/  @P0 BRA `(.L_x_57) ;  /* 0x0000000000580947 */ /* 0x000fea0003800000 */
[----:B------:R-:W-:-:S13]  /*3020*/  ELECT P0, URZ, PT ;  /* 0x0000000000ff782f */ /* 0x000fda0003800000 */
[----:B------:R-:W-:Y:S05]  /*3030*/  @!P0 BRA `(.L_x_58) ;  /* 0x0000000000608947 */ /* 0x000fea0003800000 */
[----:B------:R-:W-:Y:S01]  /*3040*/  UMOV UR4, 0x10 ;  /* 0x0000001000047882 */ /* 0x000fe20000000000 */
[----:B------:R-:W-:Y:S01]  /*3050*/  HFMA2 R0, -RZ, RZ, 0, 5.9604644775390625e-08 ;  /* 0x00000001ff007431 */ /* 0x000fe200000001ff */
[----:B------:R-:W-:-:S03]  /*3060*/  MOV R3, 0xffff ;  /* 0x0000ffff00037802 */ /* 0x000fc60000000f00 */
[----:B------:R-:W-:Y:S04]  /*3070*/  DEPBAR.LE SB2, 0x36 ;  /* 0x0000ad800000791a */ /* 0x000fe80000000000 */
[----:B------:R-:W2:Y:S02]  /*3080*/  UTCATOMSWS.FIND_AND_SET.ALIGN UP0, UR4, UR4 ;  /* 0x00000004000475e3 */ /* 0x000ea40008000800 */
[----:B--2---:R-:W-:Y:S01]  /*3090*/  MOV R4, UR4 ;  /* 0x0000000400047c02 */ /* 0x004fe20008000f00 */
[----:B------:R-:W-:Y:S06]  /*30a0*/  BRA.U UP0, `(.L_x_59) ;  /* 0x0000000100187547 */ /* 0x000fec000b800000 */
.L_x_60:
[----:B------:R-:W-:Y:S05]  /*30b0*/  NANOSLEEP 0x64 ;  /* 0x000000640000795d */ /* 0x000fea0003800000 */
[----:B------:R-:W-:-:S05]  /*30c0*/  UMOV UR4, 0x10 ;  /* 0x0000001000047882 */ /* 0x000fca0000000000 */
[----:B------:R-:W-:Y:S04]  /*30d0*/  DEPBAR.LE SB2, 0x36 ;  /* 0x0000ad800000791a */ /* 0x000fe80000000000 */
[----:B------:R-:W2:Y:S02]  /*30e0*/  UTCATOMSWS.FIND_AND_SET.ALIGN UP0, UR4, UR4 ;  /* 0x00000004000475e3 */ /* 0x000ea40008000800 */
[----:B--2---:R-:W-:Y:S01]  /*30f0*/  MOV R4, UR4 ;  /* 0x0000000400047c02 */ /* 0x004fe20008000f00 */
[----:B------:R-:W-:Y:S05]  /*3100*/  BRA.U !UP0, `(.L_x_60) ;  /* 0xfffffffd08e87547 */ /* 0x000fea000b83ffff */
.L_x_59:
[-C--:B------:R-:W-:Y:S02]  /*3110*/  SHF.L.U32 R3, R3, R4.reuse, RZ ;  /* 0x0000000403037219 */ /* 0x080fe400000006ff */
[----:B------:R-:W-:Y:S01]  /*3120*/  SHF.L.U32 R0, R0, R4, RZ ;  /* 0x0000000400007219 */ /* 0x000fe200000006ff */
[----:B------:R-:W-:Y:S02]  /*3130*/  IMAD.SHL.U32 R4, R4, 0x20, RZ ;  /* 0x0000002004047824 */ /* 0x000fe400078e00ff */
[----:B------:R2:W-:Y:S04]  /*3140*/  ATOMS.OR RZ, [UR5+0x14], R3 ;  /* 0x00001403ffff798c */ /* 0x0005e8000b000005 */
[----:B------:R2:W-:Y:S04]  /*3150*/  ATOMS.OR RZ, [UR5+0x18], R0 ;  /* 0x00001800ffff798c */ /* 0x0005e8000b000005 */
[----:B------:R2:W-:Y:S01]  /*3160*/  STS [UR6+0x150], R4 ;  /* 0x00015004ff007988 */ /* 0x0005e20008000806 */
[----:B------:R-:W-:Y:S05]  /*3170*/  BRA `(.L_x_58) ;  /* 0x0000000000107947 */ /* 0x000fea0003800000 */
.L_x_57:
[----:B------:R-:W-:Y:S02]  /*3180*/  MOV R0, 0xffffffff ;  /* 0xffffffff00007802 */ /* 0x000fe40000000f00 */
[----:B------:R-:W-:-:S03]  /*3190*/  MOV R4, 0x31c0 ;  /* 0x000031c000047802 */ /* 0x000fc60000000f00 */
[----:B------:R2:W-:Y:S04]  /*31a0*/  STS [UR6+0x150], R0 ;  /* 0x00015000ff007988 */ /* 0x0005e80008000806 */
[----:B-12--5:R-:W-:Y:S05]  /*31b0*/  CALL.REL.NOINC `($__internal_1_$__cuda_sm10x_tcgen05_guardrail_trap_phase_invalid_during_alloc) ;  /* 0x0000007000387944 */ /* 0x026fea0003c00000 */
.L_x_58:
[----:B------:R-:W-:Y:S05]  /*31c0*/  WARPSYNC.ALL ;  /* 0x0000000000007948 */ /* 0x000fea0003800000 */
[----:B------:R-:W3:Y:S01]  /*31d0*/  S2UR UR4, SR_CgaCtaId ;  /* 0x00000000000479c3 */ /* 0x000ee20000008800 */
[----:B------:R-:W-:Y:S01]  /*31e0*/  UMOV UR17, 0x400 ;  /* 0x0000040000117882 */ /* 0x000fe20000000000 */
[----:B------:R-:W-:-:S06]  /*31f0*/  NOP ;  /* 0x0000000000007918 */ /* 0x000fcc0000000000 */
[----:B------:R-:W-:Y:S06]  /*3200*/  BAR.ARV 0x6, 0xa0 ;  /* 0x0182800000007b1d */ /* 0x000fec0000002000 */
[----:B------:R-:W4:Y:S01]  /*3210*/  LDCU UR5, c[0x0][0x38c] ;  /* 0x00007180ff0577ac */ /* 0x000f220008000800 */
[----:B------:R-:W-:Y:S01]  /*3220*/  LOP3.LUT R2, R2, 0xffff, RZ, 0xc0, !PT ;  /* 0x0000ffff02027812 */ /* 0x000fe200078ec0ff */
[----:B------:R-:W-:Y:S01]  /*3230*/  IMAD.MOV.U32 R11, RZ, RZ, 0x1 ;  /* 0x00000001ff0b7424 */ /* 0x000fe200078e00ff */
[----:B------:R-:W-:Y:S01]  /*3240*/  CS2R R8, SRZ ;  /* 0x0000000000087805 */ /* 0x000fe2000001ff00 */
[----:B------:R-:W1:Y:S01]  /*3250*/  LDCU UR8, c[0x0][0x38c] ;  /* 0x00007180ff0877ac */ /* 0x000e620008000800 */
[----:B------:R-:W-:Y:S01]  /*3260*/  R2UR UR19, R2 ;  /* 0x00000000021372ca */ /* 0x000fe200000e0000 */
[----:B------:R-:W-:Y:S01]  /*3270*/  IMAD.MOV.U32 R10, RZ, RZ, RZ ;  /* 0x000000ffff0a7224 */ /* 0x000fe200078e00ff */
[----:B------:R-:W-:Y:S01]  /*3280*/  UMOV UR22, URZ ;  /* 0x000000ff00167c82 */ /* 0x000fe20008000000 */
[----:B------:R-:W-:Y:S01]  /*3290*/  UMOV UR14, URZ ;  /* 0x000000ff000e7c82 */ /* 0x000fe20008000000 */
[----:B---3--:R-:W-:Y:S01]  /*32a0*/  ULEA UR17, UR4, UR17, 0x18 ;  /* 0x0000001104117291 */ /* 0x008fe2000f8ec0ff */
[----:B------:R-:W-:Y:S01]  /*32b0*/  UMOV UR26, 0x0 ;  /* 0x00000000001a7882 */ /* 0x000fe20000000000 */
[----:B------:R-:W-:-:S02]  /*32c0*/  UMOV UR27, 0x4400010 ;  /* 0x04400010001b7882 */ /* 0x000fc40000000000 */
[----:B------:R-:W-:Y:S02]  /*32d0*/  UIADD3 UR6, UPT, UPT, UR17, 0x8800, URZ ;  /* 0x0000880011067890 */ /* 0x000fe4000fffe0ff */
[----:B------:R-:W-:Y:S02]  /*32e0*/  UIADD3 UR7, UPT, UPT, UR17, 0xd800, URZ ;  /* 0x0000d80011077890 */ /* 0x000fe4000fffe0ff */
[----:B----4-:R-:W-:Y:S01]  /*32f0*/  UIADD3 UR5, UPT, UPT, UR5, 0x1f, URZ ;  /* 0x0000001f05057890 */ /* 0x010fe2000fffe0ff */
[----:B--2---:R-:W2:Y:S01]  /*3300*/  LDS R0, [UR17+0x150] ;  /* 0x00015011ff007984 */ /* 0x004ea20008000800 */
[----:B------:R-:W-:Y:S02]  /*3310*/  USHF.R.U32.HI UR6, URZ, 0x4, UR6 ;  /* 0x00000004ff067899 */ /* 0x000fe40008011606 */
[----:B------:R-:W-:Y:S02]  /*3320*/  USHF.R.S32.HI UR4, URZ, 0x1f, UR5 ;  /* 0x0000001fff047899 */ /* 0x000fe40008011405 */
[----:B------:R-:W-:-:S02]  /*3330*/  ULOP3.LUT UR6, UR6, 0x3fff, URZ, 0xc0, !UPT ;  /* 0x00003fff06067892 */ /* 0x000fc4000f8ec0ff */
[----:B------:R-:W-:Y:S02]  /*3340*/  ULEA.HI UR4, UR4, UR5, URZ, 0x5 ;  /* 0x0000000504047291 */ /* 0x000fe4000f8f28ff */
[----:B------:R-:W-:Y:S02]  /*3350*/  USHF.R.U32.HI UR5, URZ, 0x4, UR7 ;  /* 0x00000004ff057899 */ /* 0x000fe40008011607 */
[----:B------:R-:W-:Y:S02]  /*3360*/  USHF.R.S32.HI UR28, URZ, 0x5, UR4 ;  /* 0x00000005ff1c7899 */ /* 0x000fe40008011404 */
[----:B------:R-:W-:Y:S02]  /*3370*/  ULOP3.LUT UR5, UR5, 0x3fff, URZ, 0xc0, !UPT ;  /* 0x00003fff05057892 */ /* 0x000fe4000f8ec0ff */
[----:B------:R-:W-:Y:S02]  /*3380*/  UISETP.LT.AND UP0, UPT, UR28, 0x1, UPT ;  /* 0x000000011c00788c */ /* 0x000fe4000bf01270 */
[----:B------:R-:W-:-:S02]  /*3390*/  ULOP3.LUT UR20, UR6, 0x10000, URZ, 0xfc, !UPT ;  /* 0x0001000006147892 */ /* 0x000fc4000f8efcff */
[----:B------:R-:W-:Y:S02]  /*33a0*/  USEL UR29, UR28, 0x1, !UP0 ;  /* 0x000000011c1d7887 */ /* 0x000fe4000c000000 */
[----:B------:R-:W-:Y:S02]  /*33b0*/  ULOP3.LUT UR21, UR5, 0x10000, URZ, 0xfc, !UPT ;  /* 0x0001000005157892 */ /* 0x000fe4000f8efcff */
[----:B------:R-:W-:Y:S02]  /*33c0*/  UIADD3 UR29, UPT, UPT, -UR29, URZ, URZ ;  /* 0x000000ff1d1d7290 */ /* 0x000fe4000fffe1ff */
[----:B-1----:R-:W-:Y:S01]  /*33d0*/  UISETP.GE.AND UP4, UPT, UR8, 0x1, UPT ;  /* 0x000000010800788c */ /* 0x002fe2000bf86270 */
[----:B------:R-:W-:Y:S01]  /*33e0*/  UMOV UR24, 0x0 ;  /* 0x0000000000187882 */ /* 0x000fe20000000000 */
[----:B------:R-:W-:Y:S01]  /*33f0*/  UMOV UR25, 0x4400010 ;  /* 0x0440001000197882 */ /* 0x000fe20000000000 */
[----:B--2---:R-:W-:-:S15]  /*3400*/  R2UR UR30, R0 ;  /* 0x00000000001e72ca */ /* 0x004fde00000e0000 */
.L_x_67:
[----:B------:R-:W-:Y:S02]  /*3410*/  LEA R0, R10, UR17, 0x3 ;  /* 0x000000110a007c11 */ /* 0x000fe4000f8e18ff */
[----:B------:R-:W-:Y:S02]  /*3420*/  SHF.L.U32 R5, R9, 0x1f, RZ ;  /* 0x0000001f09057819 */ /* 0x000fe400000006ff */
[----:B------:R-:W-:Y:S01]  /*3430*/  PLOP3.LUT P0, PT, PT, PT, UP4, 0x80, 0x8 ;  /* 0x000000000008781c */ /* 0x000fe20003f0f048 */
[----:B------:R-:W-:Y:S01]  /*3440*/  VIADD R3, R0, 0xb0 ;  /* 0x000000b000037836 */ /* 0x000fe20000000000 */
[----:B-1----:R-:W1:Y:S02]  /*3450*/  SYNCS.PHASECHK.TRANS64.TRYWAIT P1, [R0+URZ+0xa0], R5 ;  /* 0x0000a005000075a7 */ /* 0x002e6400080211ff */
[----:B-1-3--:R-:W-:Y:S09]  /*3460*/  @!P1 BRA `(.L_x_61) ;  /* 0x00000064008c9947 */ /* 0x00aff20003800000 */
.L_x_156:
[----:B------:R-:W-:Y:S01]  /*3470*/  LEA R4, R10, UR17, 0x4 ;  /* 0x000000110a047c11 */ /* 0x000fe2000f8e20ff */
[----:B------:R-:W-:Y:S01]  /*3480*/  @UP4 ULEA UR4, UR14, UR17, 0x3 ;  /* 0x000000110e044291 */ /* 0x000fe2000f8e18ff */
[----:B------:R-:W-:Y:S01]  /*3490*/  PLOP3.LUT P2, PT, PT, PT, PT, 0x80, 0x8 ;  /* 0x000000000008781c */ /* 0x000fe20003f4f070 */
[----:B------:R-:W-:Y:S01]  /*34a0*/  ULEA UR23, UR22, UR17, 0x3 ;  /* 0x0000001116177291 */ /* 0x000fe2000f8e18ff */
[----:B------:R-:W-:Y:S02]  /*34b0*/  PRMT R3, RZ, 0x654, R3 ;  /* 0x00000654ff037816 */ /* 0x000fe40000000003 */
[----:B-1----:R-:W1:Y:S01]  /*34c0*/  LDS.128 R4, [R4+0x130] ;  /* 0x0001300004047984 */ /* 0x002e620000000c00 */
[----:B------:R-:W-:Y:S02]  /*34d0*/  @P0 SHF.L.U32 R2, R8, 0x1f, RZ ;  /* 0x0000001f08020819 */ /* 0x000fe400000006ff */
[----:B------:R-:W-:Y:S01]  /*34e0*/  SHF.L.U32 R0, R11, 0x1f, RZ ;  /* 0x0000001f0b007819 */ /* 0x000fe200000006ff */
[----:B------:R-:W-:Y:S01]  /*34f0*/  @!PT LDS RZ, [RZ] ;  /* 0x00000000fffff984 */ /* 0x000fe20000000800 */
[----:B------:R-:W-:Y:S01]  /*3500*/  @!PT LDS RZ, [RZ] ;  /* 0x00000000fffff984 */ /* 0x000fe20000000800 */
[----:B------:R-:W-:Y:S01]  /*3510*/  @!PT LDS RZ, [RZ] ;  /* 0x00000000fffff984 */ /* 0x000fe20000000800 */
[----:B------:R-:W-:Y:S01]  /*3520*/  @!PT LDS RZ, [RZ] ;  /* 0x00000000fffff984 */ /* 0x000fe20000000800 */
[----:B------:R2:W-:Y:S06]  /*3530*/  MEMBAR.ALL.CTA ;  /* 0x0000000000007992 */ /* 0x0005ec0000008000 */
[----:B--2---:R-:W2:Y:S02]  /*3540*/  FENCE.VIEW.ASYNC.S ;  /* 0x00000000000073c6 */ /* 0x004ea40000000000 */
[----:B--2---:R2:W-:Y:S01]  /*3550*/  SYNCS.ARRIVE.TRANS64.RED.A1T0 RZ, [R3+URZ], RZ ;  /* 0x000000ff03ff79a7 */ /* 0x0045e200081004ff */
[----:B------:R2:W3:Y:S01]  /*3560*/  @P0 SYNCS.PHASECHK.TRANS64.TRYWAIT P2, [UR4], R2 ;  /* 0x00000002ff0005a7 */ /* 0x0004e20008041104 */
[----:B------:R-:W-:Y:S01]  /*3570*/  ULEA.HI UR4, UR22, UR22, URZ, 0x1 ;  /* 0x0000001616047291 */ /* 0x000fe2000f8f08ff */
[----:B-1----:R-:W-:-:S03]  /*3580*/  LOP3.LUT P1, RZ, R6, 0x1, RZ, 0xc0, !PT ;  /* 0x0000000106ff7812 */ /* 0x002fc6000782c0ff */
[----:B------:R-:W-:Y:S02]  /*3590*/  USHF.L.U32 UR18, UR4, 0x7, URZ ;  /* 0x0000000704127899 */ /* 0x000fe400080006ff */
[----:B------:R-:W-:Y:S02]  /*35a0*/  ULOP3.LUT UR4, UR4, 0xffe, URZ, 0xc0, !UPT ;  /* 0x00000ffe04047892 */ /* 0x000fe4000f8ec0ff */
[----:B------:R-:W-:Y:S02]  /*35b0*/  ULOP3.LUT UR18, UR18, 0xffffff00, URZ, 0xc0, !UPT ;  /* 0xffffff0012127892 */ /* 0x000fe4000f8ec0ff */
[----:B------:R-:W-:Y:S02]  /*35c0*/  UIADD3 UR4, UPT, UPT, -UR4, UR22, URZ ;  /* 0x0000001604047290 */ /* 0x000fe4000fffe1ff */
[----:B------:R-:W-:Y:S01]  /*35d0*/  UIADD3 UR18, UPT, UPT, UR30, UR18, URZ ;  /* 0x000000121e127290 */ /* 0x000fe2000fffe0ff */
[----:B------:R-:W1:Y:S03]  /*35e0*/  SYNCS.PHASECHK.TRANS64.TRYWAIT P0, [UR23+0xe0], R0 ;  /* 0x0000e000ff0075a7 */ /* 0x000e660008001117 */
[----:B------:R-:W-:Y:S01]  /*35f0*/  ULEA UR18, UR4, UR18, 0x14 ;  /* 0x0000001204127291 */ /* 0x000fe2000f8ea0ff */
[----:B-123--:R-:W-:Y:S11]  /*3600*/  @!P0 BRA `(.L_x_62) ;  /* 0x0000006400388947 */ /* 0x00eff60003800000 */
.L_x_158:
[----:B------:R-:W-:Y:S01]  /*3610*/  IADD3 R10, PT, PT, R10, 0x1, RZ ;  /* 0x000000010a0a7810 */ /* 0x000fe20007ffe0ff */
[----:B------:R-:W-:Y:S06]  /*3620*/  BRA.U !UP4, `(.L_x_63) ;  /* 0x000000010c987547 */ /* 0x000fec000b800000 */
[----:B------:R-:W-:Y:S01]  /*3630*/  UPLOP3.LUT UP2, UPT, UPT, UPT, UPT, 0x40, 0x4 ;  /* 0x000000000004789c */ /* 0x000fe20003f4e870 */
[----:B------:R-:W-:Y:S01]  /*3640*/  UMOV UR16, UR29 ;  /* 0x0000001d00107c82 */ /* 0x000fe20008000000 */
[----:B------:R-:W-:Y:S01]  /*3650*/  UMOV UR15, UR28 ;  /* 0x0000001c000f7c82 */ /* 0x000fe20008000000 */
[----:B------:R-:W-:-:S08]  /*3660*/  UMOV UR6, UR14 ;  /* 0x0000000e00067c82 */ /* 0x000fd00008000000 */
.L_x_66:
[----:B------:R-:W-:Y:S02]  /*3670*/  UIADD3 UR16, UPT, UPT, UR16, 0x1, URZ ;  /* 0x0000000110107890 */ /* 0x000fe4000fffe0ff */
[----:B--2---:R-:W-:Y:S02]  /*3680*/  ULEA UR5, UR6, UR17, 0x3 ;  /* 0x0000001106057291 */ /* 0x004fe4000f8e18ff */
[----:B------:R-:W-:Y:S01]  /*3690*/  UISETP.NE.AND UP3, UPT, UR16, URZ, UPT ;  /* 0x000000ff1000728c */ /* 0x000fe2000bf65270 */
[----:B---3--:R-:W-:Y:S10]  /*36a0*/  @P2 BRA `(.L_x_64) ;  /* 0x00000000000c2947 */ /* 0x008ff40003800000 */
[----:B-1----:R-:W-:Y:S04]  /*36b0*/  SHF.L.U32 R3, R8, 0x1f, RZ ;  /* 0x0000001f08037819 */ /* 0x002fe800000006ff */
[----:B------:R-:W1:Y:S02]  /*36c0*/  SYNCS.PHASECHK.TRANS64.TRYWAIT P0, [UR5], R3 ;  /* 0x00000003ff0075a7 */ /* 0x000e640008001105 */
[----:B-1----:R-:W-:Y:S05]  /*36d0*/  @!P0 BRA `(.L_x_65) ;  /* 0x00000064001c8947 */ /* 0x002fea0003800000 */
.L_x_64:
[----:B------:R-:W-:Y:S01]  /*36e0*/  UISETP.NE.AND UP0, UPT, UR15, 0x1, UPT ;  /* 0x000000010f00788c */ /* 0x000fe2000bf05270 */
[----:B------:R-:W-:Y:S01]  /*36f0*/  PLOP3.LUT P2, PT, PT, PT, PT, 0x80, 0x8 ;  /* 0x000000000008781c */ /* 0x000fe20003f4f070 */
[----:B------:R-:W-:Y:S02]  /*3700*/  UIADD3 UR4, UPT, UPT, UR6, 0x1, URZ ;  /* 0x0000000106047890 */ /* 0x000fe4000fffe0ff */
[----:B------:R-:W-:Y:S02]  /*3710*/  ULEA UR12, UR6, UR21, 0xa ;  /* 0x00000015060c7291 */ /* 0x000fe4000f8e50ff */
[----:B------:R-:W-:Y:S01]  /*3720*/  UISETP.NE.AND UP1, UPT, UR4, 0x5, UPT ;  /* 0x000000050400788c */ /* 0x000fe2000bf25270 */
[----:B------:R-:W-:Y:S01]  /*3730*/  PLOP3.LUT P0, PT, PT, PT, UP0, 0x80, 0x8 ;  /* 0x000000000008781c */ /* 0x000fe20003f0f008 */
[----:B------:R-:W-:Y:S02]  /*3740*/  UIADD3 UR10, UPT, UPT, UR12, 0x2, URZ ;  /* 0x000000020c0a7890 */ /* 0x000fe4000fffe0ff */
[----:B------:R-:W-:Y:S02]  /*3750*/  USEL UR7, URZ, 0x1, UP1 ;  /* 0x00000001ff077887 */ /* 0x000fe40008800000 */
[----:B------:R-:W-:Y:S02]  /*3760*/  USEL UR14, UR4, URZ, UP1 ;  /* 0x000000ff040e7287 */ /* 0x000fe40008800000 */
[----:B------:R-:W-:Y:S02]  /*3770*/  UIADD3 UR15, UPT, UPT, UR15, -0x1, URZ ;  /* 0xffffffff0f0f7890 */ /* 0x000fe4000fffe0ff */
[----:B------:R-:W-:Y:S01]  /*3780*/  @UP0 ULEA UR4, UR14, UR17, 0x3 ;  /* 0x000000110e040291 */ /* 0x000fe2000f8e18ff */
[----:B------:R-:W-:Y:S01]  /*3790*/  LOP3.LUT R8, R8, UR7, RZ, 0x3c, !PT ;  /* 0x0000000708087c12 */ /* 0x000fe2000f8e3cff */
[----:B------:R-:W-:Y:S01]  /*37a0*/  UIADD3 UR7, UPT, UPT, UR5, 0x28, URZ ;  /* 0x0000002805077890 */ /* 0x000fe2000fffe0ff */
[----:B------:R-:W-:Y:S02]  /*37b0*/  UMOV UR13, 0x80004020 ;  /* 0x80004020000d7882 */ /* 0x000fe40000000000 */
[----:B-1----:R-:W-:Y:S01]  /*37c0*/  @P0 SHF.L.U32 R0, R8, 0x1f, RZ ;  /* 0x0000001f08000819 */ /* 0x002fe200000006ff */
[----:B------:R-:W-:Y:S01]  /*37d0*/  UMOV UR5, 0x80004020 ;  /* 0x8000402000057882 */ /* 0x000fe20000000000 */
[----:B------:R-:W-:Y:S01]  /*37e0*/  UMOV UR11, 0x80004020 ;  /* 0x80004020000b7882 */ /* 0x000fe20000000000 */
[----:B------:R-:W-:Y:S01]  /*37f0*/  UMOV UR9, 0x80004020 ;  /* 0x8000402000097882 */ /* 0x000fe20000000000 */
[----:B------:R2:W3:Y:S01]  /*3800*/  @P0 SYNCS.PHASECHK.TRANS64.TRYWAIT P2, [UR4], R0 ;  /* 0x00000000ff0005a7 */ /* 0x0004e20008041104 */
[----:B------:R-:W-:Y:S03]  /*3810*/  ULEA UR4, UR6, UR20, 0x8 ;  /* 0x0000001406047291 */ /* 0x000fe6000f8e40ff */
[----:B------:R-:W-:Y:S01]  /*3820*/  UMOV UR6, UR14 ;  /* 0x0000000e00067c82 */ /* 0x000fe20008000000 */
[----:B------:R-:W-:Y:S05]  /*3830*/  UIADD3 UR8, UPT, UPT, UR4, 0x2, URZ ;  /* 0x0000000204087890 */ /* 0x000fea000fffe0ff */
[----:B------:R2:W-:Y:S01]  /*3840*/  UTCHMMA gdesc[UR4], gdesc[UR12], tmem[UR18], tmem[UR26], idesc[UR27], UP2 ;  /* 0x00ff1a0c040075ea */ /* 0x0005e20009000012 */
[----:B------:R-:W-:Y:S03]  /*3850*/  UPLOP3.LUT UP2, UPT, UPT, UPT, UPT, 0x80, 0x8 ;  /* 0x000000000008789c */ /* 0x000fe60003f4f070 */
[----:B------:R2:W-:Y:S01]  /*3860*/  UTCHMMA gdesc[UR8], gdesc[UR10], tmem[UR18], tmem[UR24], idesc[UR25], UPT ;  /* 0x00ff180a080075ea */ /* 0x0005e2000b800012 */
[----:B------:R2:W-:Y:S01]  /*3870*/  UTCBAR.MULTICAST [UR7], URZ, UR19 ;  /* 0x000000ff070073e9 */ /* 0x0005e20008000813 */
[----:B------:R-:W-:Y:S06]  /*3880*/  BRA.U UP3, `(.L_x_66) ;  /* 0xfffffffd03787547 */ /* 0x000fec000b83ffff */
.L_x_63:
[----:B--2---:R-:W-:Y:S01]  /*3890*/  UIADD3 UR4, UPT, UPT, UR22, 0x1, URZ ;  /* 0x0000000116047890 */ /* 0x004fe2000fffe0ff */
[C---:B------:R-:W-:Y:S01]  /*38a0*/  ISETP.NE.AND P0, PT, R10.reuse, 0x2, PT ;  /* 0x000000020a00780c */ /* 0x040fe20003f05270 */
[----:B------:R-:W-:Y:S02]  /*38b0*/  UIADD3 UR5, UPT, UPT, UR23, 0xc0, URZ ;  /* 0x000000c017057890 */ /* 0x000fe4000fffe0ff */
[----:B------:R-:W-:Y:S01]  /*38c0*/  UISETP.NE.AND UP0, UPT, UR4, 0x4, UPT ;  /* 0x000000040400788c */ /* 0x000fe2000bf05270 */
[----:B-1----:R-:W-:Y:S02]  /*38d0*/  SEL R0, RZ, 0x1, P0 ;  /* 0x00000001ff007807 */ /* 0x002fe40000000000 */
[----:B------:R-:W-:Y:S01]  /*38e0*/  SEL R10, R10, RZ, P0 ;  /* 0x000000ff0a0a7207 */ /* 0x000fe20000000000 */
[----:B------:R-:W-:Y:S01]  /*38f0*/  USEL UR6, URZ, 0x1, UP0 ;  /* 0x00000001ff067887 */ /* 0x000fe20008000000 */
[----:B------:R-:W-:Y:S01]  /*3900*/  LOP3.LUT R9, R9, R0, RZ, 0x3c, !PT ;  /* 0x0000000009097212 */ /* 0x000fe200078e3cff */
[----:B------:R-:W-:Y:S01]  /*3910*/  USEL UR22, UR4, URZ, UP0 ;  /* 0x000000ff04167287 */ /* 0x000fe20008000000 */
[----:B------:R1:W-:Y:S03]  /*3920*/  UTCBAR [UR5], URZ ;  /* 0x000000ff050073e9 */ /* 0x0003e600080000ff */
[----:B------:R-:W-:Y:S01]  /*3930*/  LOP3.LUT R11, R11, UR6, RZ, 0x3c, !PT ;  /* 0x000000060b0b7c12 */ /* 0x000fe2000f8e3cff */
[----:B------:R-:W-:Y:S07]  /*3940*/  @P1 BRA `(.L_x_67) ;  /* 0xfffffff800b01947 */ /* 0x000fee000383ffff */
[----:B------:R-:W2:Y:S01]  /*3950*/  S2UR UR8, SR_CgaCtaId ;  /* 0x00000000000879c3 */ /* 0x000ea20000008800 */
[----:B------:R-:W-:Y:S01]  /*3960*/  ELECT P0, URZ, PT ;  /* 0x0000000000ff782f */ /* 0x000fe20003800000 */
[----:B------:R-:W-:Y:S01]  /*3970*/  IMAD.MOV.U32 R0, RZ, RZ, 0x1 ;  /* 0x00000001ff007424 */ /* 0x000fe200078e00ff */
[----:B------:R-:W-:Y:S01]  /*3980*/  UIADD3 UR17, UPT, UPT, UR17, 0xe0, URZ ;  /* 0x000000e011117890 */ /* 0x000fe2000fffe0ff */
[----:B------:R-:W-:Y:S01]  /*3990*/  SHF.L.U32 R3, R11, 0x1f, RZ ;  /* 0x0000001f0b037819 */ /* 0x000fe200000006ff */
[----:B------:R-:W-:-:S03]  /*39a0*/  UMOV UR4, 0x40 ;  /* 0x0000004000047882 */ /* 0x000fc60000000000 */
[----:B------:R-:W-:Y:S01]  /*39b0*/  UVIRTCOUNT.DEALLOC.SMPOOL 0x80 ;  /* 0x000000800000784c */ /* 0x000fe20000000000 */
[----:B--2---:R-:W-:Y:S02]  /*39c0*/  ULEA UR8, UR8, UR4, 0x18 ;  /* 0x0000000408087291 */ /* 0x004fe4000f8ec0ff */
[----:B------:R-:W-:-:S07]  /*39d0*/  ULEA UR4, UR22, UR17, 0x3 ;  /* 0x0000001116047291 */ /* 0x000fce000f8e18ff */
[----:B------:R2:W-:Y:S02]  /*39e0*/  @P0 STS.U8 [UR8+0x1c], R0 ;  /* 0x00001c00ff000988 */ /* 0x0005e40008000008 */
[----:B------:R-:W4:Y:S02]  /*39f0*/  SYNCS.PHASECHK.TRANS64.TRYWAIT P0, [UR4], R3 ;  /* 0x00000003ff0075a7 */ /* 0x000f240008001104 */
[----:B--2-4-:R-:W-:Y:S05]  /*3a00*/  @!P0 BRA `(.L_x_68) ;  /* 0x0000006000688947 */ /* 0x014fea0003800000 */
.L_x_161:
[----:B------:R-:W-:-:S04]  /*3a10*/  UIADD3 UR4, UPT, UPT, UR22, 0x1, URZ ;  /* 0x0000000116047890 */ /* 0x000fc8000fffe0ff */
[----:B------:R-:W-:-:S04]  /*3a20*/  UISETP.NE.AND UP0, UPT, UR4, 0x4, UPT ;  /* 0x000000040400788c */ /* 0x000fc8000bf05270 */
[----:B------:R-:W-:Y:S02]  /*3a30*/  USEL UR6, URZ, 0x1, UP0 ;  /* 0x00000001ff067887 */ /* 0x000fe40008000000 */
[----:B------:R-:W-:-:S04]  /*3a40*/  USEL UR4, UR4, URZ, UP0 ;  /* 0x000000ff04047287 */ /* 0x000fc80008000000 */
[----:B-1----:R-:W-:Y:S01]  /*3a50*/  ULEA UR5, UR4, UR17, 0x3 ;  /* 0x0000001104057291 */ /* 0x002fe2000f8e18ff */
[----:B------:R-:W-:-:S04]  /*3a60*/  LOP3.LUT R2, R11, UR6, RZ, 0x3c, !PT ;  /* 0x000000060b027c12 */ /* 0x000fc8000f8e3cff */
[----:B--2---:R-:W-:-:S04]  /*3a70*/  SHF.L.U32 R3, R2, 0x1f, RZ ;  /* 0x0000001f02037819 */ /* 0x004fc800000006ff */
[----:B------:R-:W1:Y:S02]  /*3a80*/  SYNCS.PHASECHK.TRANS64.TRYWAIT P0, [UR5], R3 ;  /* 0x00000003ff0075a7 */ /* 0x000e640008001105 */
[----:B-1----:R-:W-:Y:S05]  /*3a90*/  @!P0 BRA `(.L_x_69) ;  /* 0x00000060005c8947 */ /* 0x002fea0003800000 */
.L_x_163:
        /* <DEDUP_REMOVED lines=9> */
.L_x_165:
[----:B------:R-:W-:-:S04]  /*3b30*/  UIADD3 UR4, UPT, UPT, UR4, 0x1, URZ ;  /* 0x0000000104047890 */ /* 0x000fc8000fffe0ff */
[----:B------:R-:W-:-:S04]  /*3b40*/  UISETP.NE.AND UP0, UPT, UR4, 0x4, UPT ;  /* 0x000000040400788c */ /* 0x000fc8000bf05270 */
[----:B------:R-:W-:Y:S02]  /*3b50*/  USEL UR5, URZ, 0x1, UP0 ;  /* 0x00000001ff057887 */ /* 0x000fe40008000000 */
[----:B------:R-:W-:-:S04]  /*3b60*/  USEL UR4, UR4, URZ, UP0 ;  /* 0x000000ff04047287 */ /* 0x000fc80008000000 */
[----:B------:R-:W-:Y:S01]  /*3b70*/  ULEA UR4, UR4, UR17, 0x3 ;  /* 0x0000001104047291 */ /* 0x000fe2000f8e18ff */
[----:B-1----:R-:W-:-:S04]  /*3b80*/  LOP3.LUT R3, R2, UR5, RZ, 0x3c, !PT ;  /* 0x0000000502037c12 */ /* 0x002fc8000f8e3cff */
[----:B------:R-:W-:-:S04]  /*3b90*/  SHF.L.U32 R3, R3, 0x1f, RZ ;  /* 0x0000001f03037819 */ /* 0x000fc800000006ff */
[----:B------:R-:W1:Y:S02]  /*3ba0*/  SYNCS.PHASECHK.TRANS64.TRYWAIT P0, [UR4], R3 ;  /* 0x00000003ff0075a7 */ /* 0x000e640008001104 */
[----:B-1----:R-:W-:Y:S05]  /*3bb0*/  @!P0 BRA `(.L_x_71) ;  /* 0x0000006000448947 */ /* 0x002fea0003800000 */
.L_x_167:
[----:B------:R-:W-:Y:S01]  /*3bc0*/  NOP ;  /* 0x0000000000007918 */ /* 0x000fe20000000000 */
[----:B-1----:R-:W1:Y:S01]  /*3bd0*/  LDS R0, [UR8+0x14] ;  /* 0x00001408ff007984 */ /* 0x002e620008000800 */
[----:B------:R-:W-:Y:S01]  /*3be0*/  ULOP3.LUT UR4, UR30, 0xffff, URZ, 0xc0, !UPT ;  /* 0x0000ffff1e047892 */ /* 0x000fe2000f8ec0ff */
[----:B------:R-:W-:Y:S01]  /*3bf0*/  UMOV UR5, 0xffff ;  /* 0x0000ffff00057882 */ /* 0x000fe20000000000 */
[----:B------:R-:W-:Y:S02]  /*3c00*/  UMOV UR6, 0x1 ;  /* 0x0000000100067882 */ /* 0x000fe40000000000 */
[----:B------:R-:W-:-:S04]  /*3c10*/  USHF.R.U32.HI UR4, URZ, 0x5, UR4 ;  /* 0x00000005ff047899 */ /* 0x000fc80008011604 */
[----:B------:R-:W-:Y:S02]  /*3c20*/  USHF.L.U32 UR5, UR5, UR4, URZ ;  /* 0x0000000405057299 */ /* 0x000fe400080006ff */
[----:B------:R-:W-:-:S04]  /*3c30*/  USHF.L.U32 UR4, UR6, UR4, URZ ;  /* 0x0000000406047299 */ /* 0x000fc800080006ff */
[----:B-1----:R-:W-:-:S04]  /*3c40*/  LOP3.LUT R0, R0, UR5, RZ, 0xc0, !PT ;  /* 0x0000000500007c12 */ /* 0x002fc8000f8ec0ff */
[----:B------:R-:W-:-:S13]  /*3c50*/  ISETP.NE.AND P0, PT, R0, UR5, PT ;  /* 0x0000000500007c0c */ /* 0x000fda000bf05270 */
[----:B------:R-:W-:Y:S05]  /*3c60*/  @P0 BRA `(.L_x_72) ;  /* 0x0000000000580947 */ /* 0x000fea0003800000 */
[----:B------:R-:W1:Y:S02]  /*3c70*/  LDS R0, [UR8+0x18] ;  /* 0x00001808ff007984 */ /* 0x000e640008000800 */
[----:B-1----:R-:W-:-:S04]  /*3c80*/  LOP3.LUT R0, R0, UR4, RZ, 0xc0, !PT ;  /* 0x0000000400007c12 */ /* 0x002fc8000f8ec0ff */
[----:B------:R-:W-:-:S13]  /*3c90*/  ISETP.NE.AND P0, PT, R0, UR4, PT ;  /* 0x0000000400007c0c */ /* 0x000fda000bf05270 */
[----:B------:R-:W-:Y:S05]  /*3ca0*/  @P0 BRA `(.L_x_73) ;  /* 0x00000000003c0947 */ /* 0x000fea0003800000 */
[----:B------:R-:W1:Y:S01]  /*3cb0*/  S2R R2, SR_LANEID ;  /* 0x0000000000027919 */ /* 0x000e620000000000 */
[----:B------:R-:W-:Y:S01]  /*3cc0*/  ULOP3.LUT UR5, URZ, UR5, URZ, 0x33, !UPT ;  /* 0x00000005ff057292 */ /* 0x000fe2000f8e33ff */
[----:B------:R-:W-:Y:S01]  /*3cd0*/  LOP3.LUT R4, RZ, UR4, RZ, 0x33, !PT ;  /* 0x00000004ff047c12 */ /* 0x000fe2000f8e33ff */
[----:B------:R-:W-:Y:S02]  /*3ce0*/  VOTEU.ANY UR4, UPT, PT ;  /* 0x0000000000047886 */ /* 0x000fe400038e0100 */
[----:B------:R-:W-:Y:S01]  /*3cf0*/  UFLO.U32 UR4, UR4 ;  /* 0x00000004000472bd */ /* 0x000fe200080e0000 */
[----:B------:R-:W2:Y:S01]  /*3d00*/  REDUX UR6, R4 ;  /* 0x00000000040673c4 */ /* 0x000ea20000000000 */
[----:B------:R-:W-:-:S06]  /*3d10*/  IMAD.U32 R0, RZ, RZ, UR5 ;  /* 0x00000005ff007e24 */ /* 0x000fcc000f8e00ff */
[----:B------:R4:W-:Y:S01]  /*3d20*/  UTCATOMSWS.AND URZ, UR5 ;  /* 0x0000000500ff79e3 */ /* 0x0009e20008000000 */
[----:B------:R-:W3:Y:S01]  /*3d30*/  REDUX UR7, R0 ;  /* 0x00000000000773c4 */ /* 0x000ee20000000000 */
[----:B-1----:R-:W-:Y:S01]  /*3d40*/  ISETP.EQ.U32.AND P0, PT, R2, UR4, PT ;  /* 0x0000000402007c0c */ /* 0x002fe2000bf02070 */
[----:B--2---:R-:W-:Y:S01]  /*3d50*/  IMAD.U32 R2, RZ, RZ, UR6 ;  /* 0x00000006ff027e24 */ /* 0x004fe2000f8e00ff */
[----:B---3--:R-:W-:-:S11]  /*3d60*/  MOV R3, UR7 ;  /* 0x0000000700037c02 */ /* 0x008fd60008000f00 */
[----:B------:R4:W-:Y:S04]  /*3d70*/  @P0 ATOMS.AND RZ, [UR8+0x14], R3 ;  /* 0x00001403ffff098c */ /* 0x0009e8000a800008 */
[----:B------:R4:W-:Y:S01]  /*3d80*/  @P0 ATOMS.AND RZ, [UR8+0x18], R2 ;  /* 0x00001802ffff098c */ /* 0x0009e2000a800008 */
[----:B------:R-:W-:Y:S05]  /*3d90*/  BRA `(.L_x_74) ;  /* 0x0000000000147947 */ /* 0x000fea0003800000 */
.L_x_73:
[----:B------:R-:W-:Y:S02]  /*3da0*/  MOV R2, 0x3dc0 ;  /* 0x00003dc000027802 */ /* 0x000fe40000000f00 */
[----:B---3-5:R-:W-:Y:S05]  /*3db0*/  CALL.REL.NOINC `($__internal_0_$__cuda_sm10x_tcgen05_guardrail_trap_col_being_dealloced_not_returned_by_alloc) ;  /* 0x00000064002c7944 */ /* 0x028fea0003c00000 */
[----:B------:R-:W-:Y:S05]  /*3dc0*/  BRA `(.L_x_74) ;  /* 0x0000000000087947 */ /* 0x000fea0003800000 */
.L_x_72:
[----:B------:R-:W-:Y:S02]  /*3dd0*/  MOV R2, 0x3df0 ;  /* 0x00003df000027802 */ /* 0x000fe40000000f00 */
[----:B---3-5:R-:W-:Y:S05]  /*3de0*/  CALL.REL.NOINC `($__internal_2_$__cuda_sm10x_tcgen05_guardrail_trap_unallocated_columns_being_dealloced) ;  /* 0x0000006400387944 */ /* 0x028fea0003c00000 */
.L_x_74:
[----:B------:R-:W-:Y:S01]  /*3df0*/  NOP ;  /* 0x0000000000007918 */ /* 0x000fe20000000000 */
[----:B----4-:R-:W-:Y:S05]  /*3e00*/  EXIT ;  /* 0x000000000000794d */ /* 0x010fea0003800000 */
.L_x_56:
[----:B------:R-:W-:-:S09]  /*3e10*/  UISETP.NE.OR UP0, UPT, UR18, 0x3, !UP3 ;  /* 0x000000031200788c */ /* 0x000fd2000df05670 */
[----:B------:R-:W-:Y:S05]  /*3e20*/  BRA.U UP0, `(.L_x_75) ;  /* 0x0000001100887547 */ /* 0x000fea000b800000 */
[----:B------:R-:W2:Y:S01]  /*3e30*/  LDCU.64 UR4, c[0x0][0x888] ;  /* 0x00011100ff0477ac */ /* 0x000ea20008000a00 */
[----:B------:R-:W3:Y:S01]  /*3e40*/  S2UR UR8, SR_CgaCtaId ;  /* 0x00000000000879c3 */ /* 0x000ee20000008800 */
[----:B------:R-:W-:Y:S02]  /*3e50*/  HFMA2 R9, -RZ, RZ, 0, 0 ;  /* 0x00000000ff097431 */ /* 0x000fe400000001ff */
[----:B------:R-:W-:Y:S01]  /*3e60*/  IMAD.MOV.U32 R11, RZ, RZ, 0x1 ;  /* 0x00000001ff0b7424 */ /* 0x000fe200078e00ff */
[----:B------:R-:W4:Y:S01]  /*3e70*/  LDCU UR40, c[0x0][0x370] ;  /* 0x00006e00ff2877ac */ /* 0x000f220008000800 */
[----:B------:R-:W-:Y:S01]  /*3e80*/  IMAD.MOV.U32 R10, RZ, RZ, RZ ;  /* 0x000000ffff0a7224 */ /* 0x000fe200078e00ff */
[----:B------:R-:W-:Y:S01]  /*3e90*/  MOV R3, 0x2000 ;  /* 0x0000200000037802 */ /* 0x000fe20000000f00 */
[----:B------:R-:W4:Y:S01]  /*3ea0*/  LDCU.128 UR44, c[0x0][0xb10] ;  /* 0x00016200ff2c77ac */ /* 0x000f220008000c00 */
[----:B------:R-:W1:Y:S01]  /*3eb0*/  LDC.64 R12, c[0x0][0x348] ;  /* 0x0000d200ff0c7b82 */ /* 0x000e620000000a00 */
[----:B------:R-:W3:Y:S01]  /*3ec0*/  LDCU UR37, c[0x0][0x374] ;  /* 0x00006e80ff2577ac */ /* 0x000ee20008000800 */
[----:B------:R-:W3:Y:S01]  /*3ed0*/  LDCU.64 UR38, c[0x0][0x890] ;  /* 0x00011200ff2677ac */ /* 0x000ee20008000a00 */
[----:B------:R-:W3:Y:S01]  /*3ee0*/  LDCU UR15, c[0x0][0xb0c] ;  /* 0x00016180ff0f77ac */ /* 0x000ee20008000800 */
[----:B--2---:R-:W-:Y:S01]  /*3ef0*/  UISETP.NE.U32.AND UP0, UPT, UR4, URZ, UPT ;  /* 0x000000ff0400728c */ /* 0x004fe2000bf05070 */
[----:B------:R-:W2:Y:S01]  /*3f00*/  LDCU UR54, c[0x0][0xb20] ;  /* 0x00016400ff3677ac */ /* 0x000ea20008000800 */
[----:B------:R-:W2:Y:S01]  /*3f10*/  LDCU UR4, c[0x0][0xb30] ;  /* 0x00016600ff0477ac */ /* 0x000ea20008000800 */
[----:B------:R-:W-:Y:S01]  /*3f20*/  UMOV UR21, 0x400 ;  /* 0x0000040000157882 */ /* 0x000fe20000000000 */
[----:B----4-:R-:W-:-:S02]  /*3f30*/  UIMAD.WIDE.U32 UR52, UR40, UR44, URZ ;  /* 0x0000002c283472a5 */ /* 0x010fc4000f8e00ff */
[----:B---3--:R-:W-:Y:S02]  /*3f40*/  UIMAD.WIDE.U32 UR6, UR37, UR47, URZ ;  /* 0x0000002f250672a5 */ /* 0x008fe4000f8e00ff */
[----:B------:R-:W-:Y:S02]  /*3f50*/  ULEA UR21, UR8, UR21, 0x18 ;  /* 0x0000001508157291 */ /* 0x000fe4000f8ec0ff */
[----:B------:R-:W-:Y:S02]  /*3f60*/  USEL UR41, URZ, 0x1, UP6 ;  /* 0x00000001ff297887 */ /* 0x000fe4000b000000 */
[----:B------:R-:W-:Y:S02]  /*3f70*/  UISETP.NE.U32.AND UP6, UPT, UR38, URZ, UPT ;  /* 0x000000ff2600728c */ /* 0x000fe4000bfc5070 */
[----:B------:R-:W-:Y:S02]  /*3f80*/  UIADD3 UR43, UPT, UPT, UR21, 0x68, URZ ;  /* 0x00000068152b7890 */ /* 0x000fe4000fffe0ff */
[----:B------:R-:W-:-:S02]  /*3f90*/  UIADD3 UR33, UPT, UPT, UR21, 0x50, URZ ;  /* 0x0000005015217890 */ /* 0x000fc4000fffe0ff */
[----:B------:R-:W-:Y:S02]  /*3fa0*/  UIADD3 UR25, UPT, UPT, UR21, 0x58, URZ ;  /* 0x0000005815197890 */ /* 0x000fe4000fffe0ff */
[----:B------:R-:W-:Y:S02]  /*3fb0*/  UIADD3 UR17, UPT, UPT, UR21, 0x60, URZ ;  /* 0x0000006015117890 */ /* 0x000fe4000fffe0ff */
[----:B------:R-:W-:Y:S02]  /*3fc0*/  UISETP.NE.AND.EX UP5, UPT, UR5, URZ, UPT, UP0 ;  /* 0x000000ff0500728c */ /* 0x000fe4000bfa5300 */
[----:B------:R-:W-:Y:S01]  /*3fd0*/  UISETP.NE.AND UP0, UPT, UR42, 0x1, UPT ;  /* 0x000000012a00788c */ /* 0x000fe2000bf05270 */
[----:B------:R-:W-:Y:S01]  /*3fe0*/  UMOV UR52, UR53 ;  /* 0x0000003500347c82 */ /* 0x000fe20008000000 */
[----:B------:R-:W-:Y:S01]  /*3ff0*/  UMOV UR51, UR7 ;  /* 0x0000000700337c82 */ /* 0x000fe20008000000 */
[----:B------:R-:W-:Y:S02]  /*4000*/  UISETP.NE.AND UP0, UPT, UR15, 0x1, UPT ;  /* 0x000000010f00788c */ /* 0x000fe4000bf05270 */
[----:B------:R-:W-:-:S02]  /*4010*/  UPLOP3.LUT UP4, UPT, UPT, UPT, UPT, 0x40, 0x4 ;  /* 0x000000000004789c */ /* 0x000fc40003f8e870 */
[----:B------:R-:W-:Y:S01]  /*4020*/  UISETP.GE.AND UP2, UPT, UR42, 0x1, UPT ;  /* 0x000000012a00788c */ /* 0x000fe2000bf46270 */
[----:B------:R-:W3:Y:S01]  /*4030*/  LDCU.64 UR22, c[0x0][0xb28] ;  /* 0x00016500ff1677ac */ /* 0x000ee20008000a00 */
[----:B------:R-:W-:Y:S02]  /*4040*/  UISETP.NE.AND.EX UP6, UPT, UR39, URZ, UPT, UP6 ;  /* 0x000000ff2700728c */ /* 0x000fe4000bfc5360 */
[----:B------:R-:W-:Y:S02]  /*4050*/  UPRMT UR43, UR8, 0x654, UR43 ;  /* 0x00000654082b7896 */ /* 0x000fe4000800002b */
[----:B------:R-:W-:Y:S02]  /*4060*/  UPRMT UR50, UR8, 0x654, UR33 ;  /* 0x0000065408327896 */ /* 0x000fe40008000021 */
[----:B------:R-:W-:Y:S02]  /*4070*/  UPRMT UR49, UR8, 0x654, UR25 ;  /* 0x0000065408317896 */ /* 0x000fe40008000019 */
[----:B------:R-:W-:-:S02]  /*4080*/  UPRMT UR48, UR8, 0x654, UR17 ;  /* 0x0000065408307896 */ /* 0x000fc40008000011 */
[----:B------:R-:W-:Y:S02]  /*4090*/  USHF.R.U32.HI UR52, URZ, UR45, UR52 ;  /* 0x0000002dff347299 */ /* 0x000fe40008011634 */
[----:B--2---:R-:W-:Y:S02]  /*40a0*/  USHF.R.U32.HI UR51, URZ, UR54, UR51 ;  /* 0x00000036ff337299 */ /* 0x004fe40008011633 */
[----:B------:R-:W-:Y:S02]  /*40b0*/  UISETP.NE.AND UP0, UPT, UR46, 0x1, UPT ;  /* 0x000000012e00788c */ /* 0x000fe4000bf05270 */
[----:B-1----:R-:W-:-:S11]  /*40c0*/  UISETP.NE.AND UP3, UPT, UR4, 0x1, UPT ;  /* 0x000000010400788c */ /* 0x002fd6000bf65270 */
.L_x_86:
[C---:B------:R-:W-:Y:S02]  /*40d0*/  LEA R8, R10.reuse, UR21, 0x3 ;  /* 0x000000150a087c11 */ /* 0x040fe4000f8e18ff */
[----:B------:R-:W-:Y:S02]  /*40e0*/  SHF.L.U32 R5, R9, 0x1f, RZ ;  /* 0x0000001f09057819 */ /* 0x000fe400000006ff */
[----:B------:R-:W-:Y:S02]  /*40f0*/  LEA R6, R10, UR21, 0x4 ;  /* 0x000000150a067c11 */ /* 0x000fe4000f8e20ff */
[----:B-1----:R-:W1:Y:S02]  /*4100*/  SYNCS.PHASECHK.TRANS64.TRYWAIT P0, [R8+URZ+0xa0], R5 ;  /* 0x0000a005080075a7 */ /* 0x002e6400080011ff */
[----:B-1----:R-:W-:Y:S05]  /*4110*/  @!P0 BRA `(.L_x_76) ;  /* 0x0000005c00048947 */ /* 0x002fea0003800000 */
.L_x_168:
[----:B-1----:R-:W1:Y:S01]  /*4120*/  LDS.128 R4, [R6+0x130] ;  /* 0x0001300006047984 */ /* 0x002e620000000c00 */
[----:B------:R-:W-:Y:S01]  /*4130*/  UISETP.GE.AND UP0, UPT, UR42, 0x1, UPT ;  /* 0x000000012a00788c */ /* 0x000fe2000bf06270 */
[----:B------:R-:W-:Y:S01]  /*4140*/  @!PT LDS RZ, [RZ] ;  /* 0x00000000fffff984 */ /* 0x000fe20000000800 */
[----:B------:R-:W-:Y:S01]  /*4150*/  @!PT LDS RZ, [RZ] ;  /* 0x00000000fffff984 */ /* 0x000fe20000000800 */
[----:B------:R-:W-:Y:S01]  /*4160*/  @!PT LDS RZ, [RZ] ;  /* 0x00000000fffff984 */ /* 0x000fe20000000800 */
[----:B------:R-:W-:Y:S01]  /*4170*/  @!PT LDS RZ, [RZ] ;  /* 0x00000000fffff984 */ /* 0x000fe20000000800 */
[----:B------:R2:W-:Y:S06]  /*4180*/  MEMBAR.ALL.CTA ;  /* 0x0000000000007992 */ /* 0x0005ec0000008000 */
[----:B--2---:R-:W2:Y:S01]  /*4190*/  FENCE.VIEW.ASYNC.S ;  /* 0x00000000000073c6 */ /* 0x004ea20000000000 */
[----:B-1----:R-:W-:Y:S11]  /*41a0*/  LOP3.LUT P0, RZ, R6, 0x1, RZ, 0xc0, !PT ;  /* 0x0000000106ff7812 */ /* 0x002ff6000780c0ff */
[----:B------:R-:W-:Y:S02]  /*41b0*/  @!UPT UIADD3 URZ, UPT, UPT, URZ, URZ, URZ ;  /* 0x000000fffffff290 */ /* 0x000fe4000fffe0ff */
[----:B--2---:R-:W-:Y:S01]  /*41c0*/  VOTEU.ANY UP2, P0 ;  /* 0x0000000000ff7886 */ /* 0x004fe20000040100 */
[----:B------:R-:W-:Y:S11]  /*41d0*/  PLOP3.LUT P0, PT, PT, PT, UP2, 0x80, 0x8 ;  /* 0x000000000008781c */ /* 0x000ff60003f0f028 */
[----:B------:R-:W-:Y:S02]  /*41e0*/  @!UPT UIADD3 URZ, UPT, UPT, URZ, URZ, URZ ;  /* 0x000000fffffff290 */ /* 0x000fe4000fffe0ff */
[----:B------:R-:W-:Y:S02]  /*41f0*/  @P0 SHF.R.U32.HI R0, RZ, 0x10, R5 ;  /* 0x00000010ff000819 */ /* 0x000fe40000011605 */
[----:B------:R-:W-:Y:S02]  /*4200*/  @P0 MOV R2, R4 ;  /* 0x0000000400020202 */ /* 0x000fe40000000f00 */
[----:B------:R-:W-:Y:S01]  /*4210*/  @P0 R2UR UR4, R0 ;  /* 0x00000000000402ca */ /* 0x000fe200000e0000 */
[----:B------:R-:W-:Y:S01]  /*4220*/  VIADD R0, R8, 0xb0 ;  /* 0x000000b008007836 */ /* 0x000fe20000000000 */
[----:B------:R-:W-:Y:S02]  /*4230*/  @P0 LOP3.LUT R4, R5, 0xffff, RZ, 0xc0, !PT ;  /* 0x0000ffff05040812 */ /* 0x000fe400078ec0ff */
[----:B------:R-:W-:Y:S02]  /*4240*/  @P0 R2UR UR6, R2 ;  /* 0x00000000020602ca */ /* 0x000fe400000e0000 */
[----:B------:R-:W-:Y:S02]  /*4250*/  PRMT R0, RZ, 0x654, R0 ;  /* 0x00000654ff007816 */ /* 0x000fe40000000000 */
[----:B------:R-:W-:Y:S02]  /*4260*/  @P0 R2UR UR5, R4 ;  /* 0x00000000040502ca */ /* 0x000fe400000e0000 */
[----:B------:R1:W-:Y:S03]  /*4270*/  SYNCS.ARRIVE.TRANS64.RED.A1T0 RZ, [R0+URZ], RZ ;  /* 0x000000ff00ff79a7 */ /* 0x0003e600081004ff */
[----:B------:R-:W-:Y:S04]  /*4280*/  @UP2 UMOV UR29, UR4 ;  /* 0x00000004001d2c82 */ /* 0x000fe80008000000 */
[----:B------:R-:W-:Y:S04]  /*4290*/  @UP2 UMOV UR14, UR6 ;  /* 0x00000006000e2c82 */ /* 0x000fe80008000000 */
[----:B------:R-:W-:Y:S01]  /*42a0*/  @UP2 UMOV UR13, UR5 ;  /* 0x00000005000d2c82 */ /* 0x000fe20008000000 */
[----:B------:R-:W-:Y:S05]  /*42b0*/  BRA.U !UP0, `(.L_x_77) ;  /* 0x0000000108c07547 */ /* 0x000fea000b800000 */
[----:B------:R-:W-:Y:S02]  /*42c0*/  UIMAD.WIDE.U32 UR18, UR13, UR47, URZ ;  /* 0x0000002f0d1272a5 */ /* 0x000fe4000f8e00ff */
[----:B------:R-:W-:Y:S02]  /*42d0*/  UP2UR UR16, UPR, URZ, 0x4 ;  /* 0x00000004ff107883 */ /* 0x000fe40008000000 */
[----:B------:R-:W-:Y:S02]  /*42e0*/  UISETP.NE.AND UP2, UPT, UR46, 0x1, UPT ;  /* 0x000000012e00788c */ /* 0x000fe4000bf45270 */
[----:B------:R-:W-:Y:S02]  /*42f0*/  UIMAD.WIDE.U32 UR26, UR14, UR44, URZ ;  /* 0x0000002c0e1a72a5 */ /* 0x000fe4000f8e00ff */
[----:B------:R-:W-:Y:S02]  /*4300*/  USEL UR4, UR37, UR51, !UP2 ;  /* 0x0000003325047287 */ /* 0x000fe4000d000000 */
[----:B------:R-:W-:Y:S02]  /*4310*/  UISETP.NE.AND UP0, UPT, UR15, 0x1, UPT ;  /* 0x000000010f00788c */ /* 0x000fe4000bf05270 */
[----:B------:R-:W-:Y:S02]  /*4320*/  UP2UR UR20, UPR, URZ, 0x2 ;  /* 0x00000002ff147883 */ /* 0x000fe40008000000 */
[----:B------:R-:W-:Y:S02]  /*4330*/  UISETP.NE.AND UP1, UPT, UR42, 0x1, UPT ;  /* 0x000000012a00788c */ /* 0x000fe4000bf25270 */
[----:B---3--:R-:W-:Y:S02]  /*4340*/  UIMAD.WIDE.U32 UR8, UR4, UR22, URZ ;  /* 0x00000016040872a5 */ /* 0x008fe4000f8e00ff */
[----:B------:R-:W-:Y:S01]  /*4350*/  USEL UR7, UR40, UR52, !UP0 ;  /* 0x0000003428077287 */ /* 0x000fe2000c000000 */
[----:B------:R-:W-:Y:S02]  /*4360*/  UMOV UR5, UR19 ;  /* 0x0000001300057c82 */ /* 0x000fe40008000000 */
[----:B------:R-:W-:Y:S02]  /*4370*/  USHF.R.U32.HI UR6, URZ, UR54, UR5 ;  /* 0x00000036ff067299 */ /* 0x000fe40008011605 */
[----:B------:R-:W-:Y:S02]  /*4380*/  UIMAD.WIDE.U32 UR10, UR7, UR22, URZ ;  /* 0x00000016070a72a5 */ /* 0x000fe4000f8e00ff */
[----:B------:R-:W-:Y:S02]  /*4390*/  USEL UR6, UR13, UR6, !UP2 ;  /* 0x000000060d067287 */ /* 0x000fe4000d000000 */
[----:B------:R-:W-:Y:S01]  /*43a0*/  UISETP.NE.AND UP2, UPT, UR16, URZ, UPT ;  /* 0x000000ff1000728c */ /* 0x000fe2000bf45270 */
[----:B------:R-:W-:Y:S02]  /*43b0*/  UMOV UR5, UR27 ;  /* 0x0000001b00057c82 */ /* 0x000fe40008000000 */
[----:B------:R-:W-:Y:S03]  /*43c0*/  USHF.R.U32.HI UR12, URZ, UR45, UR5 ;  /* 0x0000002dff0c7299 */ /* 0x000fe60008011605 */
[----:B------:R-:W-:Y:S02]  /*43d0*/  UMOV UR5, UR9 ;  /* 0x0000000900057c82 */ /* 0x000fe40008000000 */
[----:B------:R-:W-:Y:S03]  /*43e0*/  @UP1 USHF.R.U32.HI UR4, URZ, UR23, UR5 ;  /* 0x00000017ff041299 */ /* 0x000fe60008011605 */
[----:B------:R-:W-:Y:S01]  /*43f0*/  UMOV UR5, UR11 ;  /* 0x0000000b00057c82 */ /* 0x000fe20008000000 */
[----:B------:R-:W-:Y:S02]  /*4400*/  UIMAD UR4, UR42, UR4, URZ ;  /* 0x000000042a0472a4 */ /* 0x000fe4000f8e02ff */
[----:B------:R-:W-:Y:S02]  /*4410*/  @UP1 USHF.R.U32.HI UR7, URZ, UR23, UR5 ;  /* 0x00000017ff071299 */ /* 0x000fe40008011605 */
[----:B------:R-:W-:Y:S02]  /*4420*/  USEL UR5, UR14, UR12, !UP0 ;  /* 0x0000000c0e057287 */ /* 0x000fe4000c000000 */
[----:B------:R-:W-:Y:S02]  /*4430*/  UIMAD.WIDE.U32 UR10, UR6, UR22, URZ ;  /* 0x00000016060a72a5 */ /* 0x000fe4000f8e00ff */
[----:B------:R-:W-:Y:S02]  /*4440*/  UIMAD UR8, UR42, UR7, URZ ;  /* 0x000000072a0872a4 */ /* 0x000fe4000f8e02ff */
[----:B------:R-:W-:Y:S03]  /*4450*/  UISETP.GE.AND UP0, UPT, UR6, UR4, UPT ;  /* 0x000000040600728c */ /* 0x000fe6000bf06270 */
[----:B------:R-:W-:Y:S01]  /*4460*/  UMOV UR4, UR11 ;  /* 0x0000000b00047c82 */ /* 0x000fe20008000000 */
[----:B------:R-:W-:Y:S02]  /*4470*/  UISETP.GE.OR UP0, UPT, UR5, UR8, UP0 ;  /* 0x000000080500728c */ /* 0x000fe40008706670 */
[----:B------:R-:W-:Y:S02]  /*4480*/  USHF.R.U32.HI UR4, URZ, UR23, UR4 ;  /* 0x00000017ff047299 */ /* 0x000fe40008011604 */
[----:B------:R-:W-:Y:S02]  /*4490*/  UIMAD.WIDE.U32 UR8, UR5, UR22, URZ ;  /* 0x00000016050872a5 */ /* 0x000fe4000f8e00ff */
[----:B------:R-:W-:Y:S04]  /*44a0*/  USEL UR10, UR6, UR4, !UP1 ;  /* 0x00000004060a7287 */ /* 0x000fe8000c800000 */
[----:B------:R-:W-:Y:S01]  /*44b0*/  UIADD3 UR11, UPT, UPT, -UR10, URZ, URZ ;  /* 0x000000ff0a0b7290 */ /* 0x000fe2000fffe1ff */
[----:B------:R-:W-:Y:S02]  /*44c0*/  @!UP0 UMOV UR4, UR9 ;  /* 0x0000000900048c82 */ /* 0x000fe40008000000 */
[----:B------:R-:W-:Y:S02]  /*44d0*/  @!UP0 USHF.R.U32.HI UR4, URZ, UR23, UR4 ;  /* 0x00000017ff048299 */ /* 0x000fe40008011604 */
[----:B------:R-:W-:Y:S02]  /*44e0*/  UIMAD UR8, UR42, UR11, UR6 ;  /* 0x0000000b2a0872a4 */ /* 0x000fe4000f8e0206 */
[----:B------:R-:W-:Y:S02]  /*44f0*/  @!UP0 USEL UR4, UR5, UR4, !UP1 ;  /* 0x0000000405048287 */ /* 0x000fe4000c800000 */
[----:B------:R-:W-:Y:S02]  /*4500*/  UISETP.NE.AND UP1, UPT, UR20, URZ, UPT ;  /* 0x000000ff1400728c */ /* 0x000fe4000bf25270 */
[----:B------:R-:W-:Y:S02]  /*4510*/  @!UP0 UIMAD UR8, UR7, UR8, UR4 ;  /* 0x00000008070882a4 */ /* 0x000fe4000f8e0204 */
[----:B------:R-:W-:Y:S02]  /*4520*/  @!UP0 UIADD3 UR9, UPT, UPT, UR10, -UR4, URZ ;  /* 0x800000040a098290 */ /* 0x000fe4000fffe0ff */
[----:B------:R-:W-:Y:S02]  /*4530*/  UIADD3 UR4, UPT, UPT, -UR5, URZ, URZ ;  /* 0x000000ff05047290 */ /* 0x000fe4000fffe1ff */
[----:B------:R-:W-:Y:S02]  /*4540*/  UIADD3 UR7, UPT, UPT, -UR6, URZ, URZ ;  /* 0x000000ff06077290 */ /* 0x000fe4000fffe1ff */
[----:B------:R-:W-:Y:S02]  /*4550*/  @!UP0 UIMAD UR6, UR9, UR42, UR5 ;  /* 0x0000002a090682a4 */ /* 0x000fe4000f8e0205 */
[----:B------:R-:W-:Y:S02]  /*4560*/  UIMAD UR14, UR15, UR4, UR14 ;  /* 0x000000040f0e72a4 */ /* 0x000fe4000f8e020e */
[----:B------:R-:W-:Y:S01]  /*4570*/  UIMAD UR13, UR46, UR7, UR13 ;  /* 0x000000072e0d72a4 */ /* 0x000fe2000f8e020d */
[----:B------:R-:W-:Y:S02]  /*4580*/  @!UP0 UMOV UR5, UR8 ;  /* 0x0000000800058c82 */ /* 0x000fe40008000000 */
[----:B------:R-:W-:Y:S02]  /*4590*/  UIMAD UR14, UR5, UR15, UR14 ;  /* 0x0000000f050e72a4 */ /* 0x000fe4000f8e020e */
[----:B------:R-:W-:Y:S11]  /*45a0*/  UIMAD UR13, UR6, UR46, UR13 ;  /* 0x0000002e060d72a4 */ /* 0x000ff6000f8e020d */
[----:B------:R-:W-:Y:S01]  /*45b0*/  @!UPT UIADD3 URZ, UPT, UPT, URZ, URZ, URZ ;  /* 0x000000fffffff290 */ /* 0x000fe2000fffe0ff */
.L_x_77:
[----:B------:R-:W2:Y:S01]  /*45c0*/  @!UP3 LDCU.128 UR8, c[0x0][0xb10] ;  /* 0x00016200ff08b7ac */ /* 0x000ea20008000c00 */
[----:B------:R-:W-:Y:S02]  /*45d0*/  ISETP.NE.U32.AND P0, PT, RZ, UR38, PT ;  /* 0x00000026ff007c0c */ /* 0x000fe4000bf05070 */
[----:B------:R-:W-:Y:S02]  /*45e0*/  SHF.L.U32 R4, R11, 0x1f, RZ ;  /* 0x0000001f0b047819 */ /* 0x000fe400000006ff */
[----:B------:R-:W-:Y:S01]  /*45f0*/  ISETP.NE.AND.EX P0, PT, RZ, UR39, PT, P0 ;  /* 0x00000027ff007c0c */ /* 0x000fe2000bf05300 */
[----:B------:R-:W4:Y:S01]  /*4600*/  @!UP3 LDCU UR5, c[0x0][0xb0c] ;  /* 0x00016180ff05b7ac */ /* 0x000f220008000800 */
[----:B------:R-:W-:Y:S02]  /*4610*/  USHF.L.U32 UR35, UR30, 0x6, URZ ;  /* 0x000000061e237899 */ /* 0x000fe400080006ff */
[----:B------:R-:W-:Y:S02]  /*4620*/  USHF.L.U32 UR34, UR31, 0x8, URZ ;  /* 0x000000081f227899 */ /* 0x000fe400080006ff */
[----:B--2---:R-:W-:Y:S07]  /*4630*/  UIMAD.WIDE.U32 UR6, UR14, UR8, URZ ;  /* 0x000000080e0672a5 */ /* 0x004fee000f8e00ff */
[----:B------:R-:W-:Y:S01]  /*4640*/  @!UP3 UMOV UR4, UR7 ;  /* 0x000000070004bc82 */ /* 0x000fe20008000000 */
[----:B----4-:R-:W-:Y:S02]  /*4650*/  @!UP3 UISETP.NE.AND UP0, UPT, UR5, 0x1, UPT ;  /* 0x000000010500b88c */ /* 0x010fe4000bf05270 */
[----:B------:R-:W-:Y:S02]  /*4660*/  @!UP3 USHF.R.U32.HI UR4, URZ, UR9, UR4 ;  /* 0x00000009ff04b299 */ /* 0x000fe40008011604 */
[----:B------:R-:W-:Y:S02]  /*4670*/  UIMAD.WIDE.U32 UR6, UR13, UR11, URZ ;  /* 0x0000000b0d0672a5 */ /* 0x000fe4000f8e00ff */
[----:B------:R-:W-:Y:S02]  /*4680*/  @!UP3 USEL UR8, UR14, UR4, !UP0 ;  /* 0x000000040e08b287 */ /* 0x000fe4000c000000 */
[----:B------:R-:W-:Y:S03]  /*4690*/  @!UP3 UISETP.NE.AND UP0, UPT, UR10, 0x1, UPT ;  /* 0x000000010a00b88c */ /* 0x000fe6000bf05270 */
[----:B------:R-:W-:Y:S02]  /*46a0*/  @!UP3 UMOV UR6, UR7 ;  /* 0x000000070006bc82 */ /* 0x000fe40008000000 */
[----:B------:R-:W2:Y:S02]  /*46b0*/  @!UP3 LDCU UR4, c[0x0][0xb20] ;  /* 0x00016400ff04b7ac */ /* 0x000ea40008000800 */
[----:B--2---:R-:W-:Y:S04]  /*46c0*/  @!UP3 USHF.R.U32.HI UR6, URZ, UR4, UR6 ;  /* 0x00000004ff06b299 */ /* 0x004fe80008011606 */
[----:B------:R-:W-:Y:S04]  /*46d0*/  @!UP3 USEL UR6, UR13, UR6, !UP0 ;  /* 0x000000060d06b287 */ /* 0x000fe8000c000000 */
[----:B------:R-:W-:Y:S02]  /*46e0*/  @!UP3 UIADD3 UR4, UPT, UPT, -UR8, UR6, URZ ;  /* 0x000000060804b290 */ /* 0x000fe4000fffe1ff */
[----:B------:R-:W-:Y:S02]  /*46f0*/  @!UP3 UIADD3 UR6, UPT, UPT, UR8, -UR6, URZ ;  /* 0x800000060806b290 */ /* 0x000fe4000fffe0ff */
[----:B------:R-:W-:Y:S02]  /*4700*/  @!UP3 UIMAD UR14, UR4, UR5, UR14 ;  /* 0x00000005040eb2a4 */ /* 0x000fe4000f8e020e */
[----:B------:R-:W-:Y:S01]  /*4710*/  @!UP3 UIMAD UR13, UR6, UR10, UR13 ;  /* 0x0000000a060db2a4 */ /* 0x000fe2000f8e020d */
[----:B------:R-:W-:Y:S11]  /*4720*/  BRA.U UP4, `(.L_x_78) ;  /* 0x0000000104107547 */ /* 0x000ff6000b800000 */
[----:B-1----:R-:W-:Y:S04]  /*4730*/  MOV R0, UR41 ;  /* 0x0000002900007c02 */ /* 0x002fe80008000f00 */
[----:B------:R-:W-:Y:S04]  /*4740*/  SHF.L.U32 R5, R0, 0x1f, RZ ;  /* 0x0000001f00057819 */ /* 0x000fe800000006ff */
[----:B------:R-:W1:Y:S02]  /*4750*/  SYNCS.PHASECHK.TRANS64.TRYWAIT P1, [UR21+0x98], R5 ;  /* 0x00009805ff0075a7 */ /* 0x000e640008021115 */
[----:B-1----:R-:W-:Y:S05]  /*4760*/  @!P1 BRA `(.L_x_79) ;  /* 0x0000005400849947 */ /* 0x002fea0003800000 */
.L_x_78:
[----:B------:R-:W-:Y:S05]  /*4770*/  BRA.U !UP6, `(.L_x_80) ;  /* 0x000000010e387547 */ /* 0x000fea000b800000 */
[----:B------:R-:W-:Y:S01]  /*4780*/  UPLOP3.LUT UP1, UPT, UPT, UPT, UP5, 0x80, 0x8 ;  /* 0x000000000008789c */ /* 0x000fe20003f2f050 */
[----:B-1----:R-:W-:Y:S01]  /*4790*/  HFMA2 R0, -RZ, RZ, 0, 5.9604644775390625e-08 ;  /* 0x00000001ff007431 */ /* 0x002fe200000001ff */
[----:B------:R-:W1:Y:S01]  /*47a0*/  LDCU.64 UR8, c[0x0][0x358] ;  /* 0x00006b00ff0877ac */ /* 0x000e620008000a00 */
[----:B------:R-:W-:Y:S03]  /*47b0*/  IMAD.MOV.U32 R81, RZ, RZ, 0x1 ;  /* 0x00000001ff517424 */ /* 0x000fe600078e00ff */
[----:B------:R-:W-:Y:S05]  /*47c0*/  PLOP3.LUT P1, PT, PT, PT, UP1, 0x80, 0x8 ;  /* 0x000000000008781c */ /* 0x000fea0003f2f018 */
[----:B------:R-:W2:Y:S01]  /*47d0*/  @UP1 LDCU.64 UR4, c[0x0][0x888] ;  /* 0x00011100ff0417ac */ /* 0x000ea20008000a00 */
[----:B------:R-:W-:Y:S07]  /*47e0*/  @UP1 UIMAD UR6, UR36, UR38, URZ ;  /* 0x00000026240612a4 */ /* 0x000fee000f8e02ff */
[----:B------:R-:W-:Y:S01]  /*47f0*/  @!P1 PRMT R81, R0, 0x7610, R81 ;  /* 0x0000761000519816 */ /* 0x000fe20000000051 */
[----:B--2---:R-:W-:Y:S06]  /*4800*/  @UP1 UIMAD.WIDE UR4, UR6, 0x4, UR4 ;  /* 0x00000004060418a5 */ /* 0x004fec000f8e0204 */
[----:B------:R-:W-:Y:S01]  /*4810*/  IMAD.U32 R6, RZ, RZ, UR4 ;  /* 0x00000004ff067e24 */ /* 0x000fe2000f8e00ff */
[----:B------:R-:W-:Y:S04]  /*4820*/  MOV R7, UR5 ;  /* 0x0000000500077c02 */ /* 0x000fe80008000f00 */
[----:B------:R-:W2:Y:S01]  /*4830*/  @!UP1 LDCU UR4, c[0x0][0x880] ;  /* 0x00011000ff0497ac */ /* 0x000ea20008000800 */
[----:B-1---5:R4:W5:Y:S02]  /*4840*/  @P1 LDG.E R41, desc[UR8][R6.64] ;  /* 0x0000000806291981 */ /* 0x022964000c1e1900 */
[----:B--2-4-:R-:W-:Y:S07]  /*4850*/  @!P1 IMAD.U32 R41, RZ, RZ, UR4 ;  /* 0x00000004ff299e24 */ /* 0x014fee000f8e00ff */
.L_x_80:
[----:B-----5:R-:W-:Y:S01]  /*4860*/  @!P0 FSETP.EQ.AND P2, PT, R41, RZ, PT ;  /* 0x000000ff2900820b */ /* 0x020fe20003f42000 */
[----:B------:R-:W-:Y:S01]  /*4870*/  @!UPT UIADD3 URZ, UPT, UPT, URZ, URZ, URZ ;  /* 0x000000fffffff290 */ /* 0x000fe2000fffe0ff */
[----:B------:R-:W-:Y:S11]  /*4880*/  @!P0 BRA `(.L_x_81) ;  /* 0x0000000000148947 */ /* 0x000ff60003800000 */
[----:B------:R-:W-:Y:S02]  /*4890*/  LOP3.LUT P0, RZ, R81, 0xff, RZ, 0xc0, !PT ;  /* 0x000000ff51ff7812 */ /* 0x000fe4000780c0ff */
[----:B------:R-:W-:Y:S04]  /*48a0*/  PLOP3.LUT P2, PT, PT, PT, UP1, 0x80, 0x8 ;  /* 0x000000000008781c */ /* 0x000fe80003f4f018 */
[----:B------:R-:W-:Y:S07]  /*48b0*/  PLOP3.LUT P2, PT, P2, PT, PT, 0x8, 0x80 ;  /* 0x000000000080781c */ /* 0x000fee000174e170 */
[----:B------:R-:W-:Y:S11]  /*48c0*/  @P0 FSETP.EQ.AND P2, PT, R41, RZ, PT ;  /* 0x000000ff2900020b */ /* 0x000ff60003f42000 */
[----:B------:R-:W-:Y:S02]  /*48d0*/  @!UPT UIADD3 URZ, UPT, UPT, URZ, URZ, URZ ;  /* 0x000000fffffff290 */ /* 0x000fe4000fffe0ff */
.L_x_81:
[----:B------:R-:W2:Y:S01]  /*48e0*/  SYNCS.PHASECHK.TRANS64.TRYWAIT P0, [UR21+0x70], R4 ;  /* 0x00007004ff0075a7 */ /* 0x000ea20008001115 */
[----:B------:R-:W-:Y:S04]  /*48f0*/  ELECT P1, URZ, PT ;  /* 0x0000000000ff782f */ /* 0x000fe80003820000 */
[----:B------:R-:W-:Y:S01]  /*4900*/  PLOP3.LUT P1, PT, P2, P1, PT, 0xf2, 0x2f ;  /* 0x00000000002f781c */ /* 0x000fe20001723e72 */
[----:B------:R-:W-:Y:S01]  /*4910*/  @!UPT UIADD3 URZ, UPT, UPT, URZ, URZ, URZ ;  /* 0x000000fffffff290 */ /* 0x000fe2000fffe0ff */
[----:B--2---:R-:W-:Y:S11]  /*4920*/  @!P0 BRA `(.L_x_82) ;  /* 0x00000054002c8947 */ /* 0x004ff60003800000 */
.L_x_171:
[----:B------:R-:W-:Y:S01]  /*4930*/  @!P1 IADD3 R2, P0, PT, R12, 0x580, RZ ;  /* 0x000005800c029810 */ /* 0x000fe20007f1e0ff */
[----:B------:R-:W-:Y:S01]  /*4940*/  VOTEU.ALL UP0, P1 ;  /* 0x0000000000ff7886 */ /* 0x000fe20000800000 */
[----:B------:R-:W-:Y:S01]  /*4950*/  UMOV UR6, 0x0 ;  /* 0x0000000000067882 */ /* 0x000fe20000000000 */
[----:B------:R-:W-:Y:S01]  /*4960*/  UMOV UR7, 0x10000000 ;  /* 0x1000000000077882 */ /* 0x000fe20000000000 */
[----:B------:R-:W-:Y:S01]  /*4970*/  @!P1 R2UR UR5, R2 ;  /* 0x00000000020592ca */ /* 0x000fe200000e0000 */
[----:B-1----:R-:W-:Y:S01]  /*4980*/  @!P1 IMAD.X R0, RZ, RZ, R13, P0 ;  /* 0x000000ffff009224 */ /* 0x002fe200000e060d */
[----:B------:R-:W-:Y:S01]  /*4990*/  @!UP0 UIADD3 UR32, UPT, UPT, UR21, 0x400, URZ ;  /* 0x0000040015208890 */ /* 0x000fe2000fffe0ff */
[----:B------:R-:W-:Y:S03]  /*49a0*/  VOTEU.ALL UP0, P1 ;  /* 0x0000000000ff7886 */ /* 0x000fe60000800000 */
[----:B------:R-:W-:Y:S01]  /*49b0*/  @!P1 R2UR UR4, R0 ;  /* 0x00000000000492ca */ /* 0x000fe200000e0000 */
[----:B------:R-:W-:Y:S06]  /*49c0*/  @!P1 IMAD.MOV.U32 R0, RZ, RZ, 0x2000 ;  /* 0x00002000ff009424 */ /* 0x000fec00078e00ff */
[----:B------:R-:W-:Y:S06]  /*49d0*/  IMAD.U32 R6, RZ, RZ, UR5 ;  /* 0x00000005ff067e24 */ /* 0x000fec000f8e00ff */
[----:B------:R-:W-:Y:S01]  /*49e0*/  IMAD.U32 R7, RZ, RZ, UR4 ;  /* 0x00000004ff077e24 */ /* 0x000fe2000f8e00ff */
[----:B------:R-:W-:Y:S04]  /*49f0*/  @!P1 R2UR UR4, R6 ;  /* 0x00000000060492ca */ /* 0x000fe800000e0000 */
[----:B------:R-:W-:Y:S11]  /*4a00*/  @!P1 R2UR UR5, R7 ;  /* 0x00000000070592ca */ /* 0x000ff600000e0000 */
[----:B------:R-:W-:Y:S02]  /*4a10*/  @!UPT UIADD3 URZ, UPT, UPT, URZ, URZ, URZ ;  /* 0x000000fffffff290 */ /* 0x000fe4000fffe0ff */
[----:B------:R1:W-:Y:S01]  /*4a20*/  @!UP0 UTMALDG.3D [UR32], [UR4], desc[UR6] ;  /* 0x00000620040085b4 */ /* 0x0003e20008011000 */
[----:B------:R1:W-:Y:S01]  /*4a30*/  @!P1 SYNCS.ARRIVE.TRANS64.RED.A0TR RZ, [UR21+0x50], R0 ;  /* 0x00005000ffff99a7 */ /* 0x0003e20008300415 */
[----:B------:R-:W-:Y:S01]  /*4a40*/  SYNCS.ARRIVE.TRANS64.RED.A1T0 RZ, [UR50], RZ ;  /* 0x000000ffffff79a7 */ /* 0x000fe20008100432 */
[----:B------:R-:W2:Y:S02]  /*4a50*/  SYNCS.PHASECHK.TRANS64.TRYWAIT P0, [UR21+0x78], R4 ;  /* 0x00007804ff0075a7 */ /* 0x000ea40008001115 */
[----:B-12---:R-:W-:Y:S05]  /*4a60*/  @!P0 BRA `(.L_x_83) ;  /* 0x0000005000f48947 */ /* 0x006fea0003800000 */
.L_x_173:
[----:B------:R-:W-:Y:S01]  /*4a70*/  @!P1 IADD3 R2, P0, PT, R12, 0x580, RZ ;  /* 0x000005800c029810 */ /* 0x000fe20007f1e0ff */
[----:B------:R-:W-:Y:S01]  /*4a80*/  VOTEU.ALL UP0, P1 ;  /* 0x0000000000ff7886 */ /* 0x000fe20000800000 */
[----:B------:R-:W-:Y:S01]  /*4a90*/  UMOV UR6, 0x0 ;  /* 0x0000000000067882 */ /* 0x000fe20000000000 */
[----:B------:R-:W-:Y:S01]  /*4aa0*/  UMOV UR7, 0x10000000 ;  /* 0x1000000000077882 */ /* 0x000fe20000000000 */
[----:B------:R-:W-:Y:S01]  /*4ab0*/  @!P1 R2UR UR5, R2 ;  /* 0x00000000020592ca */ /* 0x000fe200000e0000 */
[----:B------:R-:W-:Y:S01]  /*4ac0*/  @!P1 IMAD.X R0, RZ, RZ, R13, P0 ;  /* 0x000000ffff009224 */ /* 0x000fe200000e060d */
[----:B------:R-:W-:Y:S02]  /*4ad0*/  @!UP0 UIADD3 UR26, UPT, UPT, UR34, 0x40, URZ ;  /* 0x00000040221a8890 */ /* 0x000fe4000fffe0ff */
[----:B------:R-:W-:Y:S02]  /*4ae0*/  @!UP0 UIADD3 UR24, UPT, UPT, UR21, 0x2400, URZ ;  /* 0x0000240015188890 */ /* 0x000fe4000fffe0ff */
[----:B------:R-:W-:Y:S01]  /*4af0*/  @!P1 R2UR UR4, R0 ;  /* 0x00000000000492ca */ /* 0x000fe200000e0000 */
[----:B------:R-:W-:Y:S01]  /*4b00*/  VOTEU.ALL UP0, P1 ;  /* 0x0000000000ff7886 */ /* 0x000fe20000800000 */
[----:B------:R-:W-:Y:S01]  /*4b10*/  @!P1 IMAD.MOV.U32 R0, RZ, RZ, 0x2000 ;  /* 0x00002000ff009424 */ /* 0x000fe200078e00ff */
[----:B------:R-:W-:Y:S01]  /*4b20*/  UMOV UR27, UR35 ;  /* 0x00000023001b7c82 */ /* 0x000fe20008000000 */
[----:B------:R-:W-:Y:S03]  /*4b30*/  UMOV UR28, UR36 ;  /* 0x00000024001c7c82 */ /* 0x000fe60008000000 */
        /* <DEDUP_REMOVED lines=8> */
[----:B------:R-:W4:Y:S02]  /*4bc0*/  SYNCS.PHASECHK.TRANS64.TRYWAIT P0, [UR21+0x80], R4 ;  /* 0x00008004ff0075a7 */ /* 0x000f240008001115 */
[----:B--2-4-:R-:W-:Y:S05]  /*4bd0*/  @!P0 BRA `(.L_x_84) ;  /* 0x0000005000b08947 */ /* 0x014fea0003800000 */
.L_x_175:
[----:B------:R-:W-:Y:S01]  /*4be0*/  @!P1 IADD3 R2, P0, PT, R12, 0x580, RZ ;  /* 0x000005800c029810 */ /* 0x000fe20007f1e0ff */
[----:B------:R-:W-:Y:S01]  /*4bf0*/  VOTEU.ALL UP0, P1 ;  /* 0x0000000000ff7886 */ /* 0x000fe20000800000 */
[----:B------:R-:W-:Y:S01]  /*4c00*/  UMOV UR6, 0x0 ;  /* 0x0000000000067882 */ /* 0x000fe20000000000 */
[----:B------:R-:W-:Y:S01]  /*4c10*/  UMOV UR7, 0x10000000 ;  /* 0x1000000000077882 */ /* 0x000fe20000000000 */
[----:B------:R-:W-:Y:S01]  /*4c20*/  @!P1 R2UR UR5, R2 ;  /* 0x00000000020592ca */ /* 0x000fe200000e0000 */
[----:B------:R-:W-:Y:S01]  /*4c30*/  @!P1 IMAD.X R0, RZ, RZ, R13, P0 ;  /* 0x000000ffff009224 */ /* 0x000fe200000e060d */
[----:B------:R-:W-:Y:S01]  /*4c40*/  @!UP0 UIADD3 UR18, UPT, UPT, UR34, 0x80, URZ ;  /* 0x0000008022128890 */ /* 0x000fe2000fffe0ff */
[----:B------:R-:W-:Y:S01]  /*4c50*/  VIADD R10, R10, 0x1 ;  /* 0x000000010a0a7836 */ /* 0x000fe20000000000 */
        /* <DEDUP_REMOVED lines=16> */
.L_x_177:
[----:B------:R-:W-:Y:S01]  /*4d60*/  @!P1 IADD3 R2, P0, PT, R12, 0x580, RZ ;  /* 0x000005800c029810 */ /* 0x000fe20007f1e0ff */
[----:B------:R-:W-:Y:S01]  /*4d70*/  VOTEU.ALL UP0, P1 ;  /* 0x0000000000ff7886 */ /* 0x000fe20000800000 */
[----:B------:R-:W-:Y:S01]  /*4d80*/  UMOV UR6, 0x0 ;  /* 0x0000000000067882 */ /* 0x000fe20000000000 */
[----:B------:R-:W-:Y:S01]  /*4d90*/  UMOV UR7, 0x10000000 ;  /* 0x1000000000077882 */ /* 0x000fe20000000000 */
[----:B------:R-:W-:Y:S01]  /*4da0*/  @!P1 R2UR UR5, R2 ;  /* 0x00000000020592ca */ /* 0x000fe200000e0000 */
[----:B------:R-:W-:Y:S01]  /*4db0*/  @!P1 IMAD.X R0, RZ, RZ, R13, P0 ;  /* 0x000000ffff009224 */ /* 0x000fe200000e060d */
[----:B------:R-:W-:Y:S01]  /*4dc0*/  @!UP0 UIADD3 UR10, UPT, UPT, UR34, 0xc0, URZ ;  /* 0x000000c0220a8890 */ /* 0x000fe2000fffe0ff */
[----:B------:R-:W-:Y:S01]  /*4dd0*/  R2UR UR18, R83 ;  /* 0x00000000531272ca */ /* 0x000fe200000e0000 */
[----:B------:R-:W-:Y:S01]  /*4de0*/  @!UP0 UIADD3 UR8, UPT, UPT, UR21, 0x6400, URZ ;  /* 0x0000640015088890 */ /* 0x000fe2000fffe0ff */
[----:B------:R-:W-:Y:S01]  /*4df0*/  R2UR UR16, R84 ;  /* 0x00000000541072ca */ /* 0x000fe200000e0000 */
[----:B------:R-:W-:Y:S01]  /*4e00*/  @!UP0 UIADD3 UR9, UPT, UPT, UR21, 0x68, URZ ;  /* 0x0000006815098890 */ /* 0x000fe2000fffe0ff */
[----:B------:R-:W-:Y:S01]  /*4e10*/  @!P1 R2UR UR4, R0 ;  /* 0x00000000000492ca */ /* 0x000fe200000e0000 */
[----:B------:R-:W-:Y:S01]  /*4e20*/  VOTEU.ALL UP0, P1 ;  /* 0x0000000000ff7886 */ /* 0x000fe20000800000 */
[----:B------:R-:W-:Y:S01]  /*4e30*/  UMOV UR11, UR35 ;  /* 0x00000023000b7c82 */ /* 0x000fe20008000000 */
[----:B------:R-:W-:Y:S01]  /*4e40*/  UMOV UR12, UR36 ;  /* 0x00000024000c7c82 */ /* 0x000fe20008000000 */
[C---:B------:R-:W-:Y:S01]  /*4e50*/  ISETP.NE.AND P0, PT, R10.reuse, 0x2, PT ;  /* 0x000000020a00780c */ /* 0x040fe20003f05270 */
[----:B------:R-:W-:Y:S01]  /*4e60*/  UMOV UR36, UR29 ;  /* 0x0000001d00247c82 */ /* 0x000fe20008000000 */
[----:B-1----:R-:W-:Y:S01]  /*4e70*/  IMAD.U32 R4, RZ, RZ, UR5 ;  /* 0x00000005ff047e24 */ /* 0x002fe2000f8e00ff */
[----:B------:R-:W-:Y:S01]  /*4e80*/  LOP3.LUT R11, R11, 0x1, RZ, 0x3c, !PT ;  /* 0x000000010b0b7812 */ /* 0x000fe200078e3cff */
[----:B------:R-:W-:Y:S01]  /*4e90*/  UPLOP3.LUT UP4, UPT, UPT, UPT, UPT, 0x80, 0x8 ;  /* 0x000000000008789c */ /* 0x000fe20003f8f070 */
[----:B------:R-:W-:Y:S01]  /*4ea0*/  SEL R0, RZ, 0x1, P0 ;  /* 0x00000001ff007807 */ /* 0x000fe20000000000 */
[----:B------:R-:W-:Y:S01]  /*4eb0*/  UIADD3 UR31, UPT, UPT, UR13, UR18, URZ ;  /* 0x000000120d1f7290 */ /* 0x000fe2000fffe0ff */
[----:B------:R-:W-:Y:S01]  /*4ec0*/  SEL R10, R10, RZ, P0 ;  /* 0x000000ff0a0a7207 */ /* 0x000fe20000000000 */
[----:B------:R-:W-:Y:S01]  /*4ed0*/  UIADD3 UR30, UPT, UPT, UR14, UR16, URZ ;  /* 0x000000100e1e7290 */ /* 0x000fe2000fffe0ff */
[----:B------:R-:W-:Y:S01]  /*4ee0*/  IMAD.U32 R5, RZ, RZ, UR4 ;  /* 0x00000004ff057e24 */ /* 0x000fe2000f8e00ff */
[----:B------:R-:W-:Y:S02]  /*4ef0*/  @!P1 R2UR UR4, R4 ;  /* 0x00000000040492ca */ /* 0x000fe400000e0000 */
[----:B------:R-:W-:Y:S02]  /*4f00*/  LOP3.LUT R9, R9, R0, RZ, 0x3c, !PT ;  /* 0x0000000009097212 */ /* 0x000fe400078e3cff */
[----:B------:R-:W-:Y:S11]  /*4f10*/  @!P1 R2UR UR5, R5 ;  /* 0x00000000050592ca */ /* 0x000ff600000e0000 */
[----:B------:R-:W-:Y:S02]  /*4f20*/  @!UPT UIADD3 URZ, UPT, UPT, URZ, URZ, URZ ;  /* 0x000000fffffff290 */ /* 0x000fe4000fffe0ff */
[----:B------:R1:W-:Y:S01]  /*4f30*/  @!UP0 UTMALDG.3D [UR8], [UR4], desc[UR6] ;  /* 0x00000608040085b4 */ /* 0x0003e20008011000 */
[----:B------:R1:W-:Y:S01]  /*4f40*/  @!P1 SYNCS.ARRIVE.TRANS64.RED.A0TR RZ, [UR21+0x68], R3 ;  /* 0x00006803ffff99a7 */ /* 0x0003e20008300415 */
[----:B------:R-:W-:Y:S01]  /*4f50*/  SYNCS.ARRIVE.TRANS64.RED.A1T0 RZ, [UR43], RZ ;  /* 0x000000ffffff79a7 */ /* 0x000fe2000810042b */
[----:B------:R-:W-:Y:S05]  /*4f60*/  BRA.U UP2, `(.L_x_86) ;  /* 0xfffffff102587547 */ /* 0x000fea000b83ffff */
[----:B-1----:R-:W-:-:S04]  /*4f70*/  SHF.L.U32 R3, R11, 0x1f, RZ ;  /* 0x0000001f0b037819 */ /* 0x002fc800000006ff */
[----:B------:R-:W1:Y:S02]  /*4f80*/  SYNCS.PHASECHK.TRANS64.TRYWAIT P0, [UR21+0x70], R3 ;  /* 0x00007003ff0075a7 */ /* 0x000e640008001115 */
[----:B-1----:R-:W-:Y:S05]  /*4f90*/  @!P0 BRA `(.L_x_87) ;  /* 0x0000004c00f08947 */ /* 0x002fea0003800000 */
.L_x_179:
[----:B------:R-:W2:Y:S02]  /*4fa0*/  SYNCS.PHASECHK.TRANS64.TRYWAIT P0, [UR21+0x78], R3 ;  /* 0x00007803ff0075a7 */ /* 0x000ea40008001115 */
[----:B--2---:R-:W-:Y:S05]  /*4fb0*/  @!P0 BRA `(.L_x_88) ;  /* 0x0000005000008947 */ /* 0x004fea0003800000 */
.L_x_181:
[----:B------:R-:W2:Y:S02]  /*4fc0*/  SYNCS.PHASECHK.TRANS64.TRYWAIT P0, [UR21+0x80], R3 ;  /* 0x00008003ff0075a7 */ /* 0x000ea40008001115 */
[----:B--2---:R-:W-:Y:S05]  /*4fd0*/  @!P0 BRA `(.L_x_89) ;  /* 0x0000005000108947 */ /* 0x004fea0003800000 */
.L_x_183:
[----:B-1----:R-:W-:-:S07]  /*4fe0*/  MOV R0, UR21 ;  /* 0x0000001500007c02 */ /* 0x002fce0008000f00 */
.L_x_90:
[----:B-1----:R-:W-:-:S04]  /*4ff0*/  SHF.L.U32 R3, R11, 0x1f, RZ ;  /* 0x0000001f0b037819 */ /* 0x002fc800000006ff */
[----:B------:R1:W2:Y:S03]  /*5000*/  SYNCS.PHASECHK.TRANS64.TRYWAIT P0, [R0+URZ+0x88], R3 ;  /* 0x00008803000075a7 */ /* 0x0002a600080011ff */
[----:B--2---:R-:W-:Y:S05]  /*5010*/  @!P0 NANOSLEEP.SYNCS 0x989680 ;  /* 0x009896800000895d */ /* 0x004fea0003900000 */
[----:B------:R-:W2:Y:S02]  /*5020*/  @!P0 SYNCS.PHASECHK.TRANS64 P0, [R0+URZ+0x88], R3 ;  /* 0x00008803000085a7 */ /* 0x000ea400080010ff */
[----:B--23--:R-:W-:Y:S05]  /*5030*/  @P0 EXIT ;  /* 0x000000000000094d */ /* 0x00cfea0003800000 */
[----:B------:R-:W-:Y:S05]  /*5040*/  BRA `(.L_x_90) ;  /* 0xfffffffc00e87947 */ /* 0x000fea000383ffff */
.L_x_75:
[----:B------:R-:W-:-:S06]  /*5050*/  UISETP.GE.AND UP0, UPT, UR18, 0x4, UPT ;  /* 0x000000041200788c */ /* 0x000fcc000bf06270 */
[----:B------:R-:W-:-:S13]  /*5060*/  PLOP3.LUT P0, PT, PT, PT, UP0, 0x80, 0x8 ;  /* 0x000000000008781c */ /* 0x000fda0003f0f008 */
[----:B-1----:R-:W-:Y:S05]  /*5070*/  @!P0 EXIT ;  /* 0x000000000000894d */ /* 0x002fea0003800000 */
[----:B------:R-:W1:Y:S08]  /*5080*/  S2UR UR4, SR_CgaCtaId ;  /* 0x00000000000479c3 */ /* 0x000e700000008800 */
[----:B------:R-:W-:Y:S01]  /*5090*/  BAR.SYNC.DEFER_BLOCKING 0x6, 0xa0 ;  /* 0x0182800000007b1d */ /* 0x000fe20000010000 */
[C---:B------:R-:W-:Y:S01]  /*50a0*/  IMAD.SHL.U32 R5, R94.reuse, 0x40, RZ ;  /* 0x000000405e057824 */ /* 0x040fe200078e00ff */
[----:B------:R-:W-:Y:S01]  /*50b0*/  SHF.R.U32.HI R3, RZ, 0x1, R94 ;  /* 0x00000001ff037819 */ /* 0x000fe2000001165e */
[C---:B------:R-:W-:Y:S01]  /*50c0*/  IMAD.U32 R37, R94.reuse, 0x10000, RZ ;  /* 0x000100005e257824 */ /* 0x040fe200078e00ff */
[C---:B------:R-:W-:Y:S01]  /*50d0*/  R2P PR, R94.reuse, 0x6 ;  /* 0x000000065e007804 */ /* 0x040fe20000000000 */
[----:B------:R-:W-:Y:S01]  /*50e0*/  IMAD.SHL.U32 R80, R94, 0x20, RZ ;  /* 0x000000205e507824 */ /* 0x000fe200078e00ff */
[----:B------:R-:W-:-:S02]  /*50f0*/  UMOV UR44, 0x400 ;  /* 0x00000400002c7882 */ /* 0x000fc40000000000 */
[----:B------:R-:W2:Y:S01]  /*5100*/  LDC.64 R78, c[0x0][0x8b0] ;  /* 0x00022c00ff4e7b82 */ /* 0x000ea20000000a00 */
[C---:B------:R-:W-:Y:S01]  /*5110*/  LOP3.LUT R2, R5.reuse, 0x1c0, RZ, 0xc0, !PT ;  /* 0x000001c005027812 */ /* 0x040fe200078ec0ff */
[----:B------:R-:W-:Y:S01]  /*5120*/  IMAD.MOV.U32 R92, RZ, RZ, 0x20 ;  /* 0x00000020ff5c7424 */ /* 0x000fe200078e00ff */
[----:B------:R-:W-:Y:S01]  /*5130*/  LOP3.LUT R5, R5, 0x200, RZ, 0xc0, !PT ;  /* 0x0000020005057812 */ /* 0x000fe200078ec0ff */
[----:B------:R-:W-:Y:S01]  /*5140*/  IMAD.MOV.U32 R91, RZ, RZ, 0x1 ;  /* 0x00000001ff5b7424 */ /* 0x000fe200078e00ff */
[----:B------:R-:W-:Y:S01]  /*5150*/  LOP3.LUT R3, R2, 0x8, R3, 0xf8, !PT ;  /* 0x0000000802037812 */ /* 0x000fe200078ef803 */
[----:B------:R-:W-:Y:S01]  /*5160*/  IMAD.SHL.U32 R2, R94, 0x8, RZ ;  /* 0x000000085e027824 */ /* 0x000fe200078e00ff */
[----:B------:R-:W-:Y:S01]  /*5170*/  LOP3.LUT R37, R37, 0x600000, RZ, 0xc0, !PT ;  /* 0x0060000025257812 */ /* 0x000fe200078ec0ff */
[----:B------:R-:W3:Y:S01]  /*5180*/  LDC.64 R76, c[0x0][0x8a8] ;  /* 0x00022a00ff4c7b82 */ /* 0x000ee20000000a00 */
[----:B------:R-:W-:Y:S01]  /*5190*/  LOP3.LUT R80, R5, 0xc00, R80, 0xf8, !PT ;  /* 0x00000c0005507812 */ /* 0x000fe200078ef850 */
[----:B------:R-:W-:Y:S01]  /*51a0*/  IMAD.MOV.U32 R36, RZ, RZ, RZ ;  /* 0x000000ffff247224 */ /* 0x000fe200078e00ff */
[----:B------:R-:W-:Y:S01]  /*51b0*/  LOP3.LUT R3, R3, 0x38, R2, 0x78, !PT ;  /* 0x0000003803037812 */ /* 0x000fe200078e7802 */
[----:B------:R-:W-:Y:S01]  /*51c0*/  IMAD.MOV.U32 R90, RZ, RZ, RZ ;  /* 0x000000ffff5a7224 */ /* 0x000fe200078e00ff */
[----:B------:R-:W-:-:S02]  /*51d0*/  SEL R93, R92, 0xffffffe0, !P2 ;  /* 0xffffffe05c5d7807 */ /* 0x000fc40005000000 */
[----:B------:R-:W-:Y:S02]  /*51e0*/  CS2R R88, SRZ ;  /* 0x0000000000587805 */ /* 0x000fe4000001ff00 */
[----:B------:R-:W-:Y:S01]  /*51f0*/  LOP3.LUT R80, R80, R3, RZ, 0xfc, !PT ;  /* 0x0000000350507212 */ /* 0x000fe200078efcff */
[----:B-1----:R-:W-:Y:S01]  /*5200*/  ULEA UR44, UR4, UR44, 0x18 ;  /* 0x0000002c042c7291 */ /* 0x002fe2000f8ec0ff */
[----:B------:R-:W-:Y:S01]  /*5210*/  LOP3.LUT R94, R94, 0x60, RZ, 0xc0, !PT ;  /* 0x000000605e5e7812 */ /* 0x000fe200078ec0ff */
[----:B------:R-:W1:Y:S01]  /*5220*/  LDCU UR59, c[0x0][0x370] ;  /* 0x00006e00ff3b77ac */ /* 0x000e620008000800 */
[----:B------:R-:W-:Y:S01]  /*5230*/  SEL R92, R92, 0xffffffe0, !P1 ;  /* 0xffffffe05c5c7807 */ /* 0x000fe20004800000 */
[----:B------:R-:W-:Y:S01]  /*5240*/  UIADD3 UR4, UPT, UPT, UR44, 0x400, URZ ;  /* 0x000004002c047890 */ /* 0x000fe2000fffe0ff */
[----:B------:R-:W4:Y:S04]  /*5250*/  LDCU UR43, c[0x0][0xb0c] ;  /* 0x00016180ff2b77ac */ /* 0x000f280008000800 */
[----:B------:R-:W1:Y:S01]  /*5260*/  LDS R0, [UR44+0x150] ;  /* 0x0001502cff007984 */ /* 0x000e620008000800 */
[----:B------:R-:W-:Y:S01]  /*5270*/  IMAD.U32 R86, RZ, RZ, UR4 ;  /* 0x00000004ff567e24 */ /* 0x000fe2000f8e00ff */
[----:B------:R-:W1:Y:S01]  /*5280*/  LDCU UR39, c[0x0][0xb30] ;  /* 0x00016600ff2777ac */ /* 0x000e620008000800 */
[----:B------:R-:W1:Y:S01]  /*5290*/  LDCU.64 UR56, c[0x0][0x888] ;  /* 0x00011100ff3877ac */ /* 0x000e620008000a00 */
[----:B------:R-:W1:Y:S01]  /*52a0*/  LDCU.64 UR40, c[0x0][0xb28] ;  /* 0x00016500ff2877ac */ /* 0x000e620008000a00 */
[----:B------:R-:W1:Y:S01]  /*52b0*/  LDCU.64 UR62, c[0x0][0x890] ;  /* 0x00011200ff3e77ac */ /* 0x000e620008000a00 */
[----:B------:R-:W1:Y:S01]  /*52c0*/  LDCU.128 UR52, c[0x0][0xb10] ;  /* 0x00016200ff3477ac */ /* 0x000e620008000c00 */
[----:B------:R-:W1:Y:S01]  /*52d0*/  LDCU UR58, c[0x0][0x374] ;  /* 0x00006e80ff3a77ac */ /* 0x000e620008000800 */
[----:B------:R-:W-:Y:S01]  /*52e0*/  UMOV UR47, URZ ;  /* 0x000000ff002f7c82 */ /* 0x000fe20008000000 */
[----:B------:R-:W-:Y:S01]  /*52f0*/  UMOV UR46, URZ ;  /* 0x000000ff002e7c82 */ /* 0x000fe20008000000 */
[----:B-1234-:R-:W-:-:S07]  /*5300*/  IMAD.IADD R37, R0, 0x1, R37 ;  /* 0x0000000100257824 */ /* 0x01efce00078e0225 */
.L_x_134:
[C---:B------:R-:W-:Y:S02]  /*5310*/  LEA R3, R88.reuse, UR44, 0x3 ;  /* 0x0000002c58037c11 */ /* 0x040fe4000f8e18ff */
[----:B------:R-:W-:Y:S02]  /*5320*/  SHF.L.U32 R0, R89, 0x1f, RZ ;  /* 0x0000001f59007819 */ /* 0x000fe400000006ff */
[----:B------:R-:W-:Y:S02]  /*5330*/  LEA R5, R88, UR44, 0x4 ;  /* 0x0000002c58057c11 */ /* 0x000fe4000f8e20ff */
[----:B-1----:R-:W1:Y:S02]  /*5340*/  SYNCS.PHASECHK.TRANS64.TRYWAIT P0, [R3+URZ+0xa0], R0 ;  /* 0x0000a000030075a7 */ /* 0x002e6400080011ff */
[----:B-1----:R-:W-:Y:S05]  /*5350*/  @!P0 BRA `(.L_x_91) ;  /* 0x0000004c00488947 */ /* 0x002fea0003800000 */
.L_x_184:
[----:B------:R-:W2:Y:S01]  /*5360*/  LDS.128 R4, [R5+0x130] ;  /* 0x0001300005047984 */ /* 0x000ea20000000c00 */
[----:B------:R-:W-:Y:S01]  /*5370*/  UISETP.GE.AND UP0, UPT, UR42, 0x1, UPT ;  /* 0x000000012a00788c */ /* 0x000fe2000bf06270 */
[----:B------:R-:W-:Y:S01]  /*5380*/  @!PT LDS RZ, [RZ] ;  /* 0x00000000fffff984 */ /* 0x000fe20000000800 */
[----:B------:R-:W-:Y:S01]  /*5390*/  @!PT LDS RZ, [RZ] ;  /* 0x00000000fffff984 */ /* 0x000fe20000000800 */
[----:B------:R-:W-:Y:S01]  /*53a0*/  @!PT LDS RZ, [RZ] ;  /* 0x00000000fffff984 */ /* 0x000fe20000000800 */
[----:B------:R-:W-:Y:S01]  /*53b0*/  @!PT LDS RZ, [RZ] ;  /* 0x00000000fffff984 */ /* 0x000fe20000000800 */
[----:B------:R3:W-:Y:S06]  /*53c0*/  MEMBAR.ALL.CTA ;  /* 0x0000000000007992 */ /* 0x0007ec0000008000 */
[----:B---3--:R-:W3:Y:S01]  /*53d0*/  FENCE.VIEW.ASYNC.S ;  /* 0x00000000000073c6 */ /* 0x008ee20000000000 */
[----:B--2---:R-:W-:Y:S11]  /*53e0*/  LOP3.LUT P0, RZ, R6, 0x1, RZ, 0xc0, !PT ;  /* 0x0000000106ff7812 */ /* 0x004ff6000780c0ff */
[----:B------:R-:W-:Y:S02]  /*53f0*/  @!UPT UIADD3 URZ, UPT, UPT, URZ, URZ, URZ ;  /* 0x000000fffffff290 */ /* 0x000fe4000fffe0ff */
[----:B---3--:R-:W-:Y:S01]  /*5400*/  VOTEU.ANY UP1, P0 ;  /* 0x0000000000ff7886 */ /* 0x008fe20000020100 */
[----:B------:R-:W-:Y:S01]  /*5410*/  PLOP3.LUT P0, PT, PT, PT, UP1, 0x80, 0x8 ;  /* 0x000000000008781c */ /* 0x000fe20003f0f018 */
[----:B------:R-:W-:Y:S11]  /*5420*/  UP2UR UR61, UPR, URZ, 0x2 ;  /* 0x00000002ff3d7883 */ /* 0x000ff60008000000 */
[----:B------:R-:W-:Y:S01]  /*5430*/  @!UPT UIADD3 URZ, UPT, UPT, URZ, URZ, URZ ;  /* 0x000000fffffff290 */ /* 0x000fe2000fffe0ff */
[----:B-1----:R-:W-:Y:S02]  /*5440*/  @P0 SHF.R.U32.HI R0, RZ, 0x10, R5 ;  /* 0x00000010ff000819 */ /* 0x002fe40000011605 */
        /* <DEDUP_REMOVED lines=12> */
[----:B------:R-:W2:Y:S01]  /*5510*/  LDCU UR12, c[0x0][0xb20] ;  /* 0x00016400ff0c77ac */ /* 0x000ea20008000800 */
[----:B------:R-:W-:Y:S02]  /*5520*/  UIMAD.WIDE.U32 UR4, UR58, UR55, URZ ;  /* 0x000000373a0472a5 */ /* 0x000fe4000f8e00ff */
[----:B------:R-:W-:Y:S02]  /*5530*/  UIMAD.WIDE.U32 UR6, UR59, UR52, URZ ;  /* 0x000000343b0672a5 */ /* 0x000fe4000f8e00ff */
[----:B------:R-:W-:Y:S02]  /*5540*/  UISETP.NE.AND UP0, UPT, UR54, 0x1, UPT ;  /* 0x000000013600788c */ /* 0x000fe4000bf05270 */
[----:B------:R-:W-:Y:S02]  /*5550*/  UIMAD.WIDE.U32 UR8, UR37, UR55, URZ ;  /* 0x00000037250872a5 */ /* 0x000fe4000f8e00ff */
[----:B------:R-:W-:Y:S02]  /*5560*/  UIMAD.WIDE.U32 UR10, UR38, UR52, URZ ;  /* 0x00000034260a72a5 */ /* 0x000fe4000f8e00ff */
[----:B------:R-:W-:Y:S02]  /*5570*/  UISETP.NE.AND UP1, UPT, UR43, 0x1, UPT ;  /* 0x000000012b00788c */ /* 0x000fe4000bf25270 */
[----:B------:R-:W-:Y:S01]  /*5580*/  UISETP.NE.AND UP2, UPT, UR42, 0x1, UPT ;  /* 0x000000012a00788c */ /* 0x000fe2000bf45270 */
[----:B------:R-:W-:Y:S02]  /*5590*/  UMOV UR4, UR5 ;  /* 0x0000000500047c82 */ /* 0x000fe40008000000 */
[----:B--2---:R-:W-:Y:S03]  /*55a0*/  USHF.R.U32.HI UR5, URZ, UR12, UR4 ;  /* 0x0000000cff057299 */ /* 0x004fe60008011604 */
[----:B------:R-:W-:Y:S02]  /*55b0*/  UMOV UR4, UR7 ;  /* 0x0000000700047c82 */ /* 0x000fe40008000000 */
[----:B------:R-:W-:Y:S02]  /*55c0*/  USHF.R.U32.HI UR7, URZ, UR53, UR4 ;  /* 0x00000035ff077299 */ /* 0x000fe40008011604 */
[----:B------:R-:W-:Y:S02]  /*55d0*/  USEL UR4, UR58, UR5, !UP0 ;  /* 0x000000053a047287 */ /* 0x000fe4000c000000 */
[----:B------:R-:W-:Y:S01]  /*55e0*/  USEL UR7, UR59, UR7, !UP1 ;  /* 0x000000073b077287 */ /* 0x000fe2000c800000 */
[----:B------:R-:W-:Y:S01]  /*55f0*/  UMOV UR5, UR9 ;  /* 0x0000000900057c82 */ /* 0x000fe20008000000 */
[----:B------:R-:W-:Y:S02]  /*5600*/  UIMAD.WIDE.U32 UR8, UR4, UR40, URZ ;  /* 0x00000028040872a5 */ /* 0x000fe4000f8e00ff */
[----:B------:R-:W-:Y:S03]  /*5610*/  USHF.R.U32.HI UR6, URZ, UR12, UR5 ;  /* 0x0000000cff067299 */ /* 0x000fe60008011605 */
[----:B------:R-:W-:Y:S01]  /*5620*/  UMOV UR5, UR11 ;  /* 0x0000000b00057c82 */ /* 0x000fe20008000000 */
[----:B------:R-:W-:Y:S02]  /*5630*/  UIMAD.WIDE.U32 UR10, UR7, UR40, URZ ;  /* 0x00000028070a72a5 */ /* 0x000fe4000f8e00ff */
[----:B------:R-:W-:Y:S02]  /*5640*/  USHF.R.U32.HI UR12, URZ, UR53, UR5 ;  /* 0x00000035ff0c7299 */ /* 0x000fe40008011605 */
[----:B------:R-:W-:Y:S01]  /*5650*/  USEL UR6, UR37, UR6, !UP0 ;  /* 0x0000000625067287 */ /* 0x000fe2000c000000 */
[----:B------:R-:W-:Y:S02]  /*5660*/  UMOV UR5, UR9 ;  /* 0x0000000900057c82 */ /* 0x000fe40008000000 */
[----:B------:R-:W-:Y:S01]  /*5670*/  UMOV UR10, UR11 ;  /* 0x0000000b000a7c82 */ /* 0x000fe20008000000 */
[----:B------:R-:W-:Y:S02]  /*5680*/  @UP2 USHF.R.U32.HI UR4, URZ, UR41, UR5 ;  /* 0x00000029ff042299 */ /* 0x000fe40008011605 */
[----:B------:R-:W-:Y:S02]  /*5690*/  @UP2 USHF.R.U32.HI UR7, URZ, UR41, UR10 ;  /* 0x00000029ff072299 */ /* 0x000fe4000801160a */
[----:B------:R-:W-:Y:S02]  /*56a0*/  UIMAD UR4, UR42, UR4, URZ ;  /* 0x000000042a0472a4 */ /* 0x000fe4000f8e02ff */
[----:B------:R-:W-:Y:S02]  /*56b0*/  UIMAD.WIDE.U32 UR10, UR6, UR40, URZ ;  /* 0x00000028060a72a5 */ /* 0x000fe4000f8e00ff */
[----:B------:R-:W-:Y:S02]  /*56c0*/  USEL UR5, UR38, UR12, !UP1 ;  /* 0x0000000c26057287 */ /* 0x000fe4000c800000 */
[----:B------:R-:W-:Y:S02]  /*56d0*/  UIMAD UR8, UR42, UR7, URZ ;  /* 0x000000072a0872a4 */ /* 0x000fe4000f8e02ff */
[----:B------:R-:W-:Y:S03]  /*56e0*/  UISETP.GE.AND UP0, UPT, UR6, UR4, UPT ;  /* 0x000000040600728c */ /* 0x000fe6000bf06270 */
[----:B------:R-:W-:Y:S01]  /*56f0*/  UMOV UR4, UR11 ;  /* 0x0000000b00047c82 */ /* 0x000fe20008000000 */
[----:B------:R-:W-:Y:S02]  /*5700*/  UISETP.GE.OR UP0, UPT, UR5, UR8, UP0 ;  /* 0x000000080500728c */ /* 0x000fe40008706670 */
[----:B------:R-:W-:Y:S02]  /*5710*/  USHF.R.U32.HI UR4, URZ, UR41, UR4 ;  /* 0x00000029ff047299 */ /* 0x000fe40008011604 */
[----:B------:R-:W-:Y:S02]  /*5720*/  UIMAD.WIDE.U32 UR8, UR5, UR40, URZ ;  /* 0x00000028050872a5 */ /* 0x000fe4000f8e00ff */
[----:B------:R-:W-:Y:S02]  /*5730*/  USEL UR11, UR6, UR4, !UP2 ;  /* 0x00000004060b7287 */ /* 0x000fe4000d000000 */
[----:B------:R-:W-:Y:S02]  /*5740*/  UIADD3 UR8, UPT, UPT, -UR5, URZ, URZ ;  /* 0x000000ff05087290 */ /* 0x000fe4000fffe1ff */
[----:B------:R-:W-:Y:S01]  /*5750*/  UIADD3 UR10, UPT, UPT, -UR11, URZ, URZ ;  /* 0x000000ff0b0a7290 */ /* 0x000fe2000fffe1ff */
[----:B------:R-:W-:Y:S01]  /*5760*/  @!UP0 UMOV UR4, UR9 ;  /* 0x0000000900048c82 */ /* 0x000fe20008000000 */
[----:B------:R-:W-:Y:S02]  /*5770*/  UIADD3 UR9, UPT, UPT, -UR6, URZ, URZ ;  /* 0x000000ff06097290 */ /* 0x000fe4000fffe1ff */
[----:B------:R-:W-:Y:S02]  /*5780*/  @!UP0 USHF.R.U32.HI UR4, URZ, UR41, UR4 ;  /* 0x00000029ff048299 */ /* 0x000fe40008011604 */
[----:B------:R-:W-:Y:S02]  /*5790*/  UIMAD UR10, UR42, UR10, UR6 ;  /* 0x0000000a2a0a72a4 */ /* 0x000fe4000f8e0206 */
[----:B------:R-:W-:Y:S04]  /*57a0*/  @!UP0 USEL UR4, UR5, UR4, !UP2 ;  /* 0x0000000405048287 */ /* 0x000fe8000d000000 */
[----:B------:R-:W-:Y:S02]  /*57b0*/  @!UP0 UIMAD UR10, UR7, UR10, UR4 ;  /* 0x0000000a070a82a4 */ /* 0x000fe4000f8e0204 */
[----:B------:R-:W-:Y:S02]  /*57c0*/  @!UP0 UIADD3 UR11, UPT, UPT, UR11, -UR4, URZ ;  /* 0x800000040b0b8290 */ /* 0x000fe4000fffe0ff */
[----:B------:R-:W-:Y:S02]  /*57d0*/  UIMAD UR7, UR43, UR8, UR38 ;  /* 0x000000082b0772a4 */ /* 0x000fe4000f8e0226 */
[----:B------:R-:W-:Y:S02]  /*57e0*/  @!UP0 UIMAD UR6, UR11, UR42, UR5 ;  /* 0x0000002a0b0682a4 */ /* 0x000fe4000f8e0205 */
[----:B------:R-:W-:Y:S01]  /*57f0*/  UIMAD UR4, UR54, UR9, UR37 ;  /* 0x00000009360472a4 */ /* 0x000fe2000f8e0225 */
[----:B------:R-:W-:Y:S02]  /*5800*/  @!UP0 UMOV UR5, UR10 ;  /* 0x0000000a00058c82 */ /* 0x000fe40008000000 */
[----:B------:R-:W-:Y:S02]  /*5810*/  UIMAD UR38, UR5, UR43, UR7 ;  /* 0x0000002b052672a4 */ /* 0x000fe4000f8e0207 */
[----:B------:R-:W-:Y:S11]  /*5820*/  UIMAD UR37, UR6, UR54, UR4 ;  /* 0x00000036062572a4 */ /* 0x000ff6000f8e0204 */
[----:B------:R-:W-:Y:S01]  /*5830*/  @!UPT UIADD3 URZ, UPT, UPT, URZ, URZ, URZ ;  /* 0x000000fffffff290 */ /* 0x000fe2000fffe0ff */
.L_x_92:
[----:B------:R-:W-:Y:S01]  /*5840*/  UISETP.NE.AND UP0, UPT, UR39, 0x1, UPT ;  /* 0x000000012700788c */ /* 0x000fe2000bf05270 */
[----:B------:R-:W-:Y:S01]  /*5850*/  LOP3.LUT P0, RZ, R86, 0x3f0, RZ, 0xc0, !PT ;  /* 0x000003f056ff7812 */ /* 0x000fe2000780c0ff */
[----:B------:R-:W-:Y:S01]  /*5860*/  USHF.L.U32 UR50, UR30, 0x6, URZ ;  /* 0x000000061e327899 */ /* 0x000fe200080006ff */
[----:B------:R-:W-:Y:S01]  /*5870*/  BSSY.RECONVERGENT B6, `(.L_x_93) ;  /* 0x0000034000067945 */ /* 0x000fe20003800200 */
[----:B------:R-:W-:Y:S01]  /*5880*/  USHF.L.U32 UR49, UR31, 0x8, URZ ;  /* 0x000000081f317899 */ /* 0x000fe200080006ff */
[----:B------:R-:W-:Y:S06]  /*5890*/  IADD3 R88, PT, PT, R88, 0x1, RZ ;  /* 0x0000000158587810 */ /* 0x000fec0007ffe0ff */
[----:B------:R-:W2:Y:S01]  /*58a0*/  @!UP0 LDCU.128 UR12, c[0x0][0xb10] ;  /* 0x00016200ff0c87ac */ /* 0x000ea20008000c00 */
[----:B------:R-:W3:Y:S01]  /*58b0*/  @!UP0 LDCU UR5, c[0x0][0xb0c] ;  /* 0x00016180ff0587ac */ /* 0x000ee20008000800 */
[----:B------:R-:W4:Y:S01]  /*58c0*/  @!UP0 LDCU UR10, c[0x0][0xb20] ;  /* 0x00016400ff0a87ac */ /* 0x000f220008000800 */
[----:B--2---:R-:W-:Y:S02]  /*58d0*/  UIMAD.WIDE.U32 UR8, UR38, UR12, URZ ;  /* 0x0000000c260872a5 */ /* 0x004fe4000f8e00ff */
[----:B------:R-:W-:Y:S02]  /*58e0*/  UIMAD.WIDE.U32 UR6, UR37, UR15, URZ ;  /* 0x0000000f250672a5 */ /* 0x000fe4000f8e00ff */
[----:B------:R-:W-:Y:S03]  /*58f0*/  @!UP0 UISETP.NE.AND UP1, UPT, UR14, 0x1, UPT ;  /* 0x000000010e00888c */ /* 0x000fe6000bf25270 */
[----:B------:R-:W-:Y:S01]  /*5900*/  @!UP0 UMOV UR4, UR9 ;  /* 0x0000000900048c82 */ /* 0x000fe20008000000 */
[----:B---3--:R-:W-:Y:S02]  /*5910*/  @!UP0 UISETP.NE.AND UP2, UPT, UR5, 0x1, UPT ;  /* 0x000000010500888c */ /* 0x008fe4000bf45270 */
[----:B------:R-:W-:Y:S01]  /*5920*/  @!UP0 USHF.R.U32.HI UR4, URZ, UR13, UR4 ;  /* 0x0000000dff048299 */ /* 0x000fe20008011604 */
[----:B------:R-:W-:Y:S02]  /*5930*/  @!UP0 UMOV UR6, UR7 ;  /* 0x0000000700068c82 */ /* 0x000fe40008000000 */
[----:B----4-:R-:W-:Y:S02]  /*5940*/  @!UP0 USHF.R.U32.HI UR6, URZ, UR10, UR6 ;  /* 0x0000000aff068299 */ /* 0x010fe40008011606 */
[----:B------:R-:W-:Y:S02]  /*5950*/  @!UP0 USEL UR7, UR38, UR4, !UP2 ;  /* 0x0000000426078287 */ /* 0x000fe4000d000000 */
[----:B------:R-:W-:Y:S04]  /*5960*/  @!UP0 USEL UR6, UR37, UR6, !UP1 ;  /* 0x0000000625068287 */ /* 0x000fe8000c800000 */
[----:B------:R-:W-:Y:S02]  /*5970*/  @!UP0 UIADD3 UR4, UPT, UPT, -UR7, UR6, URZ ;  /* 0x0000000607048290 */ /* 0x000fe4000fffe1ff */
[----:B------:R-:W-:Y:S02]  /*5980*/  @!UP0 UIADD3 UR6, UPT, UPT, UR7, -UR6, URZ ;  /* 0x8000000607068290 */ /* 0x000fe4000fffe0ff */
[----:B------:R-:W-:Y:S02]  /*5990*/  @!UP0 UIMAD UR38, UR4, UR5, UR38 ;  /* 0x00000005042682a4 */ /* 0x000fe4000f8e0226 */
[----:B------:R-:W-:Y:S01]  /*59a0*/  @!UP0 UIMAD UR37, UR6, UR14, UR37 ;  /* 0x0000000e062582a4 */ /* 0x000fe2000f8e0225 */
[----:B------:R-:W-:Y:S11]  /*59b0*/  @!P0 BRA `(.L_x_94) ;  /* 0x00000000007c8947 */ /* 0x000ff60003800000 */
[----:B------:R-:W2:Y:S01]  /*59c0*/  LDCU.64 UR8, c[0x4][0x80] ;  /* 0x01001000ff0877ac */ /* 0x000ea20008000a00 */
[----:B------:R-:W-:Y:S01]  /*59d0*/  MOV R2, 0x0 ;  /* 0x0000000000027802 */ /* 0x000fe20000000f00 */
[----:B------:R-:W-:Y:S02]  /*59e0*/  HFMA2 R12, -RZ, RZ, 0, 5.9604644775390625e-08 ;  /* 0x00000001ff0c7431 */ /* 0x000fe400000001ff */
[----:B------:R-:W-:Y:S01]  /*59f0*/  IMAD.MOV.U32 R8, RZ, RZ, 0x70 ;  /* 0x00000070ff087424 */ /* 0x000fe200078e00ff */
[----:B------:R3:W4:Y:S01]  /*5a00*/  LDC.64 R14, c[0x4][R2] ;  /* 0x01000000020e7b82 */ /* 0x0007220000000a00 */
[----:B------:R-:W1:Y:S01]  /*5a10*/  LDCU.64 UR6, c[0x4][0x88] ;  /* 0x01001100ff0677ac */ /* 0x000e620008000a00 */
[----:B------:R-:W-:Y:S01]  /*5a20*/  IMAD.MOV.U32 R13, RZ, RZ, RZ ;  /* 0x000000ffff0d7224 */ /* 0x000fe200078e00ff */
[----:B------:R-:W1:Y:S01]  /*5a30*/  LDCU.64 UR4, c[0x4][0x8] ;  /* 0x01000100ff0477ac */ /* 0x000e620008000a00 */
[----:B--2---:R-:W-:Y:S01]  /*5a40*/  MOV R5, UR9 ;  /* 0x0000000900057c02 */ /* 0x004fe20008000f00 */
[----:B------:R-:W-:Y:S01]  /*5a50*/  IMAD.U32 R4, RZ, RZ, UR8 ;  /* 0x00000008ff047e24 */ /* 0x000fe2000f8e00ff */
[----:B-1----:R-:W-:Y:S01]  /*5a60*/  MOV R7, UR7 ;  /* 0x0000000700077c02 */ /* 0x002fe20008000f00 */
[----:B------:R-:W-:Y:S01]  /*5a70*/  IMAD.U32 R6, RZ, RZ, UR6 ;  /* 0x00000006ff067e24 */ /* 0x000fe2000f8e00ff */
[----:B------:R-:W-:Y:S01]  /*5a80*/  MOV R11, UR5 ;  /* 0x00000005000b7c02 */ /* 0x000fe20008000f00 */
[----:B------:R-:W-:Y:S02]  /*5a90*/  IMAD.U32 R10, RZ, RZ, UR4 ;  /* 0x00000004ff0a7e24 */ /* 0x000fe4000f8e00ff */
[----:B------:R-:W-:Y:S07]  /*5aa0*/  LEPC R20, `(.L_x_95) ;  /* 0x000000001014794e */ /* 0x000fee0000000000 */
[----:B---345:R-:W-:Y:S05]  /*5ab0*/  CALL.ABS.NOINC R14 ;  /* 0x000000000e007343 */ /* 0x038fea0003c00000 */
.L_x_95:
[----:B------:R-:W1:Y:S01]  /*5ac0*/  LDCU.64 UR8, c[0x4][0x80] ;  /* 0x01001000ff0877ac */ /* 0x000e620008000a00 */
[----:B------:R-:W2:Y:S01]  /*5ad0*/  LDC.64 R2, c[0x4][R2] ;  /* 0x0100000002027b82 */ /* 0x000ea20000000a00 */
[----:B------:R-:W-:Y:S02]  /*5ae0*/  HFMA2 R12, -RZ, RZ, 0, 5.9604644775390625e-08 ;  /* 0x00000001ff0c7431 */ /* 0x000fe400000001ff */
[----:B------:R-:W-:Y:S02]  /*5af0*/  IMAD.MOV.U32 R8, RZ, RZ, 0x70 ;  /* 0x00000070ff087424 */ /* 0x000fe400078e00ff */
[----:B------:R-:W-:Y:S01]  /*5b00*/  IMAD.MOV.U32 R13, RZ, RZ, RZ ;  /* 0x000000ffff0d7224 */ /* 0x000fe200078e00ff */
[----:B------:R-:W3:Y:S01]  /*5b10*/  LDCU.64 UR6, c[0x4][0x88] ;  /* 0x01001100ff0677ac */ /* 0x000ee20008000a00 */
[----:B------:R-:W4:Y:S01]  /*5b20*/  LDCU.64 UR4, c[0x4][0x8] ;  /* 0x01000100ff0477ac */ /* 0x000f220008000a00 */
[----:B-1----:R-:W-:Y:S02]  /*5b30*/  MOV R4, UR8 ;  /* 0x0000000800047c02 */ /* 0x002fe40008000f00 */
[----:B------:R-:W-:Y:S02]  /*5b40*/  MOV R5, UR9 ;  /* 0x0000000900057c02 */ /* 0x000fe40008000f00 */
[----:B---3--:R-:W-:Y:S01]  /*5b50*/  MOV R7, UR7 ;  /* 0x0000000700077c02 */ /* 0x008fe20008000f00 */
[----:B------:R-:W-:Y:S01]  /*5b60*/  IMAD.U32 R6, RZ, RZ, UR6 ;  /* 0x00000006ff067e24 */ /* 0x000fe2000f8e00ff */
[----:B----4-:R-:W-:Y:S01]  /*5b70*/  MOV R11, UR5 ;  /* 0x00000005000b7c02 */ /* 0x010fe20008000f00 */
[----:B------:R-:W-:Y:S02]  /*5b80*/  IMAD.U32 R10, RZ, RZ, UR4 ;  /* 0x00000004ff0a7e24 */ /* 0x000fe4000f8e00ff */
[----:B------:R-:W-:Y:S07]  /*5b90*/  LEPC R20, `(.L_x_94) ;  /* 0x000000001014794e */ /* 0x000fee0000000000 */
[----:B--2---:R-:W-:Y:S05]  /*5ba0*/  CALL.ABS.NOINC R2 ;  /* 0x0000000002007343 */ /* 0x004fea0003c00000 */
.L_x_94:
[----:B------:R-:W-:Y:S05]  /*5bb0*/  BSYNC.RECONVERGENT B6 ;  /* 0x0000000000067941 */ /* 0x000fea0003800200 */
.L_x_93:
[----:B------:R-:W-:Y:S01]  /*5bc0*/  R2UR UR4, R85 ;  /* 0x00000000550472ca */ /* 0x000fe200000e0000 */
[----:B------:R-:W-:Y:S01]  /*5bd0*/  UISETP.NE.U32.AND UP0, UPT, UR62, URZ, UPT ;  /* 0x000000ff3e00728c */ /* 0x000fe2000bf05070 */
[----:B------:R-:W-:Y:S02]  /*5be0*/  ISETP.NE.U32.AND P4, PT, R78, RZ, PT ;  /* 0x000000ff4e00720c */ /* 0x000fe40003f85070 */
[----:B------:R-:W-:Y:S01]  /*5bf0*/  ISETP.NE.U32.AND P2, PT, RZ, UR56, PT ;  /* 0x00000038ff007c0c */ /* 0x000fe2000bf45070 */
[----:B------:R-:W-:Y:S01]  /*5c00*/  UISETP.NE.AND.EX UP1, UPT, UR63, URZ, UPT, UP0 ;  /* 0x000000ff3f00728c */ /* 0x000fe2000bf25300 */
[----:B------:R-:W-:Y:S01]  /*5c10*/  ISETP.NE.AND.EX P4, PT, R79, RZ, PT, P4 ;  /* 0x000000ff4f00720c */ /* 0x000fe20003f85340 */
[----:B------:R-:W-:Y:S01]  /*5c20*/  UPLOP3.LUT UP0, UPT, UPT, UPT, UPT, 0x40, 0x4 ;  /* 0x000000000004789c */ /* 0x000fe20003f0e870 */
[----:B------:R-:W-:Y:S05]  /*5c30*/  ISETP.NE.AND.EX P2, PT, RZ, UR57, PT, P2 ;  /* 0x00000039ff007c0c */ /* 0x000fea000bf45320 */
[----:B------:R-:W-:Y:S06]  /*5c40*/  UISETP.NE.AND UP2, UPT, UR4, URZ, UPT ;  /* 0x000000ff0400728c */ /* 0x000fec000bf45270 */
[----:B------:R-:W-:Y:S05]  /*5c50*/  PLOP3.LUT P1, PT, PT, PT, UP2, 0x80, 0x8 ;  /* 0x000000000008781c */ /* 0x000fea0003f2f028 */
[----:B------:R-:W-:Y:S06]  /*5c60*/  @UP2 UPLOP3.LUT UP0, UPT, UPT, UPT, UP1, 0x80, 0x8 ;  /* 0x000000000008289c */ /* 0x000fec0003f0f010 */
[----:B------:R-:W-:Y:S01]  /*5c70*/  PLOP3.LUT P0, PT, PT, PT, UP0, 0x80, 0x8 ;  /* 0x000000000008781c */ /* 0x000fe20003f0f008 */
[----:B------:R-:W-:Y:S01]  /*5c80*/  @!UPT UIADD3 URZ, UPT, UPT, URZ, URZ, URZ ;  /* 0x000000fffffff290 */ /* 0x000fe2000fffe0ff */
[----:B------:R-:W-:Y:S11]  /*5c90*/  BRA.U !UP1, `(.L_x_96) ;  /* 0x00000001093c7547 */ /* 0x000ff6000b800000 */
[----:B------:R-:W-:Y:S01]  /*5ca0*/  UISETP.NE.U32.AND UP0, UPT, UR56, URZ, UPT ;  /* 0x000000ff3800728c */ /* 0x000fe2000bf05070 */
[----:B-1----:R-:W-:Y:S01]  /*5cb0*/  HFMA2 R0, -RZ, RZ, 0, 5.9604644775390625e-08 ;  /* 0x00000001ff007431 */ /* 0x002fe200000001ff */
[----:B------:R-:W1:Y:S01]  /*5cc0*/  LDCU.64 UR8, c[0x0][0x358] ;  /* 0x00006b00ff0877ac */ /* 0x000e620008000a00 */
[----:B------:R-:W-:Y:S01]  /*5cd0*/  IMAD.MOV.U32 R81, RZ, RZ, 0x1 ;  /* 0x00000001ff517424 */ /* 0x000fe200078e00ff */
[----:B------:R-:W-:Y:S06]  /*5ce0*/  UISETP.NE.AND.EX UP0, UPT, UR57, URZ, UPT, UP0 ;  /* 0x000000ff3900728c */ /* 0x000fec000bf05300 */
        /* <DEDUP_REMOVED lines=9> */
[----:B--23--:R-:W-:Y:S02]  /*5d80*/  @!P3 IMAD.U32 R41, RZ, RZ, UR4 ;  /* 0x00000004ff29be24 */ /* 0x00cfe4000f8e00ff */
.L_x_96:
[----:B------:R-:W-:Y:S05]  /*5d90*/  @!P4 BRA `(.L_x_97) ;  /* 0x000000000024c947 */ /* 0x000fea0003800000 */
[----:B------:R-:W-:Y:S01]  /*5da0*/  ISETP.NE.U32.AND P3, PT, R76, RZ, PT ;  /* 0x000000ff4c00720c */ /* 0x000fe20003f65070 */
[----:B------:R-:W2:Y:S03]  /*5db0*/  LDCU.64 UR4, c[0x0][0x358] ;  /* 0x00006b00ff0477ac */ /* 0x000ea60008000a00 */
[----:B------:R-:W-:Y:S11]  /*5dc0*/  ISETP.NE.AND.EX P3, PT, R77, RZ, PT, P3 ;  /* 0x000000ff4d00720c */ /* 0x000ff60003f65330 */
[----:B------:R-:W-:Y:S02]  /*5dd0*/  @!UPT UIADD3 URZ, UPT, UPT, URZ, URZ, URZ ;  /* 0x000000fffffff290 */ /* 0x000fe4000fffe0ff */
[----:B------:R-:W3:Y:S01]  /*5de0*/  @P3 LDC.64 R2, c[0x0][0x8a8] ;  /* 0x00022a00ff023b82 */ /* 0x000ee20000000a00 */
[----:B-1----:R-:W-:Y:S04]  /*5df0*/  @P3 IMAD R0, R78, UR36, RZ ;  /* 0x000000244e003c24 */ /* 0x002fe8000f8e02ff */
[----:B---3--:R-:W-:Y:S05]  /*5e00*/  @P3 IMAD.WIDE R2, R0, 0x4, R2 ;  /* 0x0000000400023825 */ /* 0x008fea00078e0202 */
[----:B--2--5:R2:W5:Y:S02]  /*5e10*/  @P3 LDG.E R38, desc[UR4][R2.64] ;  /* 0x0000000402263981 */ /* 0x024564000c1e1900 */
[----:B--2---:R-:W3:Y:S02]  /*5e20*/  @!P3 LDC R38, c[0x0][0x8a0] ;  /* 0x00022800ff26bb82 */ /* 0x004ee40000000800 */
.L_x_97:
[----:B-----5:R-:W-:Y:S01]  /*5e30*/  FSETP.NEU.AND P3, PT, R41, RZ, PT ;  /* 0x000000ff2900720b */ /* 0x020fe20003f6d000 */
[----:B------:R-:W-:Y:S01]  /*5e40*/  IMAD.SHL.U32 R47, R80, 0x2, RZ ;  /* 0x00000002502f7824 */ /* 0x000fe200078e00ff */
[----:B------:R-:W-:Y:S01]  /*5e50*/  SEL R5, RZ, 0xffffffff, P2 ;  /* 0xffffffffff057807 */ /* 0x000fe20001000000 */
[----:B------:R-:W-:Y:S01]  /*5e60*/  BSSY B1, `(.L_x_98) ;  /* 0x0000044000017945 */ /* 0x000fe20003800000 */
[----:B------:R-:W-:Y:S01]  /*5e70*/  @P1 LOP3.LUT P2, RZ, R81, 0xff, RZ, 0xc0, !PT ;  /* 0x000000ff51ff1812 */ /* 0x000fe2000784c0ff */
[----:B------:R-:W-:Y:S01]  /*5e80*/  VIADD R97, R47, UR44 ;  /* 0x0000002c2f617c36 */ /* 0x000fe20008000000 */
[----:B------:R-:W-:Y:S01]  /*5e90*/  @P1 SEL R2, RZ, 0xffffffff, P3 ;  /* 0xffffffffff021807 */ /* 0x000fe20001800000 */
[----:B------:R-:W-:Y:S01]  /*5ea0*/  IMAD.MOV.U32 R60, RZ, RZ, 0x1 ;  /* 0x00000001ff3c7424 */ /* 0x000fe200078e00ff */
[----:B------:R-:W-:Y:S01]  /*5eb0*/  LOP3.LUT R91, R91, 0x1, RZ, 0x3c, !PT ;  /* 0x000000015b5b7812 */ /* 0x000fe200078e3cff */
[----:B------:R-:W-:Y:S01]  /*5ec0*/  IMAD.MOV.U32 R46, RZ, RZ, RZ ;  /* 0x000000ffff2e7224 */ /* 0x000fe200078e00ff */
[----:B------:R-:W-:Y:S02]  /*5ed0*/  @P0 SEL R2, R5, R2, !P2 ;  /* 0x0000000205020207 */ /* 0x000fe40005000000 */
[----:B------:R-:W-:Y:S02]  /*5ee0*/  CS2R R74, SRZ ;  /* 0x00000000004a7805 */ /* 0x000fe4000001ff00 */
[----:B------:R-:W-:Y:S02]  /*5ef0*/  LEA R98, R36, UR44, 0x3 ;  /* 0x0000002c24627c11 */ /* 0x000fe4000f8e18ff */
[----:B------:R-:W-:Y:S02]  /*5f00*/  CS2R R72, SRZ ;  /* 0x0000000000487805 */ /* 0x000fe4000001ff00 */
[----:B------:R-:W-:Y:S02]  /*5f10*/  @P1 LOP3.LUT R2, R2, 0x1, RZ, 0xc0, !PT ;  /* 0x0000000102021812 */ /* 0x000fe400078ec0ff */
[----:B------:R-:W-:Y:S02]  /*5f20*/  CS2R R66, SRZ ;  /* 0x0000000000427805 */ /* 0x000fe4000001ff00 */
[----:B------:R-:W-:Y:S02]  /*5f30*/  SHF.L.U32 R3, R90, 0x1f, RZ ;  /* 0x0000001f5a037819 */ /* 0x000fe400000006ff */
[----:B------:R-:W-:Y:S02]  /*5f40*/  CS2R R64, SRZ ;  /* 0x0000000000407805 */ /* 0x000fe4000001ff00 */
[----:B------:R-:W-:Y:S02]  /*5f50*/  ISETP.NE.U32.OR P6, PT, R2, 0x1, !P1 ;  /* 0x000000010200780c */ /* 0x000fe40004fc5470 */
[----:B------:R-:W-:Y:S02]  /*5f60*/  CS2R R58, SRZ ;  /* 0x00000000003a7805 */ /* 0x000fe4000001ff00 */
[----:B------:R-:W-:Y:S02]  /*5f70*/  PLOP3.LUT P2, PT, PT, PT, UP1, 0x80, 0x8 ;  /* 0x000000000008781c */ /* 0x000fe40003f4f018 */
[----:B------:R-:W-:Y:S02]  /*5f80*/  CS2R R56, SRZ ;  /* 0x0000000000387805 */ /* 0x000fe4000001ff00 */
[----:B------:R-:W-:Y:S02]  /*5f90*/  LEA.HI R39, R36, R36, RZ, 0x1 ;  /* 0x0000002424277211 */ /* 0x000fe400078f08ff */
[----:B------:R-:W-:Y:S02]  /*5fa0*/  CS2R R50, SRZ ;  /* 0x0000000000327805 */ /* 0x000fe4000001ff00 */
[----:B------:R-:W-:Y:S02]  /*5fb0*/  LOP3.LUT P4, R87, R81, 0xff, RZ, 0xc0, !PT ;  /* 0x000000ff51577812 */ /* 0x000fe4000788c0ff */
[----:B------:R-:W-:Y:S02]  /*5fc0*/  CS2R R48, SRZ ;  /* 0x0000000000307805 */ /* 0x000fe4000001ff00 */
[----:B------:R-:W-:Y:S01]  /*5fd0*/  SEL R2, RZ, 0xffffffff, P3 ;  /* 0xffffffffff027807 */ /* 0x000fe20001800000 */
[C---:B-1----:R-:W-:Y:S01]  /*5fe0*/  IMAD.SHL.U32 R0, R39.reuse, 0x80, RZ ;  /* 0x0000008027007824 */ /* 0x042fe200078e00ff */
[----:B------:R-:W-:Y:S01]  /*5ff0*/  LOP3.LUT R39, R39, 0xffe, RZ, 0xc0, !PT ;  /* 0x00000ffe27277812 */ /* 0x000fe200078ec0ff */
[----:B------:R-:W-:Y:S01]  /*6000*/  VIADD R99, R97, 0x400 ;  /* 0x0000040061637836 */ /* 0x000fe20000000000 */
[----:B------:R-:W-:Y:S01]  /*6010*/  P2R R95, PR, RZ, 0x40 ;  /* 0x00000040ff5f7803 */ /* 0x000fe20000000000 */
[----:B------:R-:W-:Y:S01]  /*6020*/  IMAD.IADD R96, R92, 0x1, R97 ;  /* 0x000000015c607824 */ /* 0x000fe200078e0261 */
[----:B------:R-:W-:Y:S01]  /*6030*/  @P6 SHF.L.U32 R4, R91, 0x1f, RZ ;  /* 0x0000001f5b046819 */ /* 0x000fe200000006ff */
[----:B------:R-:W-:Y:S01]  /*6040*/  IMAD.IADD R39, R36, 0x1, -R39 ;  /* 0x0000000124277824 */ /* 0x000fe200078e0a27 */
[----:B------:R-:W-:Y:S02]  /*6050*/  @P2 SEL R2, R5, R2, !P4 ;  /* 0x0000000205022207 */ /* 0x000fe40006000000 */
[----:B------:R-:W1:Y:S01]  /*6060*/  @P6 SYNCS.PHASECHK.TRANS64.TRYWAIT P1, [UR44+0x50], R4 ;  /* 0x00005004ff0065a7 */ /* 0x000e62000802112c */
[----:B------:R-:W-:Y:S02]  /*6070*/  LOP3.LUT R0, R0, 0xffffff00, RZ, 0xc0, !PT ;  /* 0xffffff0000007812 */ /* 0x000fe400078ec0ff */
[----:B------:R-:W-:Y:S03]  /*6080*/  LOP3.LUT R2, R2, 0x1, RZ, 0xc0, !PT ;  /* 0x0000000102027812 */ /* 0x000fe600078ec0ff */
[----:B------:R-:W-:Y:S01]  /*6090*/  IMAD.IADD R0, R37, 0x1, R0 ;  /* 0x0000000125007824 */ /* 0x000fe200078e0200 */
[----:B------:R-:W-:Y:S03]  /*60a0*/  ISETP.NE.U32.AND P5, PT, R2, 0x1, PT ;  /* 0x000000010200780c */ /* 0x000fe60003fa5070 */
[----:B------:R-:W-:Y:S01]  /*60b0*/  IMAD R39, R39, 0x100000, R0 ;  /* 0x0010000027277824 */ /* 0x000fe200078e0200 */
[----:B------:R-:W-:Y:S01]  /*60c0*/  P2R R61, PR, RZ, 0x20 ;  /* 0x00000020ff3d7803 */ /* 0x000fe20000000000 */
[----:B------:R2:W4:Y:S01]  /*60d0*/  SYNCS.PHASECHK.TRANS64.TRYWAIT P0, [R98+URZ+0xc0], R3 ;  /* 0x0000c003620075a7 */ /* 0x00052200080011ff */
[----:B-1----:R-:W-:Y:S01]  /*60e0*/  @P6 SEL R60, RZ, 0x1, !P1 ;  /* 0x00000001ff3c6807 */ /* 0x002fe20004800000 */
[----:B--2---:R-:W-:Y:S06]  /*60f0*/  @!P6 BRA `(.L_x_99) ;  /* 0x000000000068e947 */ /* 0x004fec0003800000 */
[C---:B------:R-:W-:Y:S01]  /*6100*/  @P5 IMAD R5, R93.reuse, 0x2, R99 ;  /* 0x000000025d055824 */ /* 0x040fe200078e0263 */
[----:B------:R-:W-:Y:S01]  /*6110*/  ISETP.NE.AND P1, PT, R60, RZ, PT ;  /* 0x000000ff3c00720c */ /* 0x000fe20003f25270 */
[----:B------:R-:W-:Y:S01]  /*6120*/  @P5 IMAD R2, R93, 0x2, R97 ;  /* 0x000000025d025824 */ /* 0x000fe200078e0261 */
[----:B------:R-:W-:Y:S01]  /*6130*/  BSSY B0, `(.L_x_100) ;  /* 0x000000e000007945 */ /* 0x000fe20003800000 */
[----:B------:R-:W-:Y:S01]  /*6140*/  IMAD.MOV.U32 R74, RZ, RZ, RZ ;  /* 0x000000ffff4a7224 */ /* 0x000fe200078e00ff */
[----:B------:R-:W-:Y:S01]  /*6150*/  CS2R R66, SRZ ;  /* 0x0000000000427805 */ /* 0x000fe2000001ff00 */
[----:B------:R-:W-:Y:S01]  /*6160*/  @P5 IMAD.IADD R4, R92, 0x1, R5 ;  /* 0x000000015c045824 */ /* 0x000fe200078e0205 */
[----:B------:R-:W-:Y:S02]  /*6170*/  CS2R R64, SRZ ;  /* 0x0000000000407805 */ /* 0x000fe4000001ff00 */
[----:B------:R-:W-:Y:S02]  /*6180*/  CS2R R72, SRZ ;  /* 0x0000000000487805 */ /* 0x000fe4000001ff00 */
[----:B------:R-:W-:Y:S02]  /*6190*/  CS2R R50, SRZ ;  /* 0x0000000000327805 */ /* 0x000fe4000001ff00 */
[----:B------:R-:W-:Y:S02]  /*61a0*/  CS2R R48, SRZ ;  /* 0x0000000000307805 */ /* 0x000fe4000001ff00 */
[----:B------:R-:W-:Y:S02]  /*61b0*/  CS2R R58, SRZ ;  /* 0x00000000003a7805 */ /* 0x000fe4000001ff00 */
[----:B------:R-:W-:Y:S01]  /*61c0*/  CS2R R56, SRZ ;  /* 0x0000000000387805 */ /* 0x000fe2000001ff00 */
[----:B------:R-:W-:Y:S06]  /*61d0*/  @P1 BRA `(.L_x_101) ;  /* 0x00000000000c1947 */ /* 0x000fec0003800000 */
[----:B------:R-:W-:Y:S04]  /*61e0*/  SHF.L.U32 R5, R91, 0x1f, RZ ;  /* 0x0000001f5b057819 */ /* 0x000fe800000006ff */
[----:B------:R-:W1:Y:S02]  /*61f0*/  SYNCS.PHASECHK.TRANS64.TRYWAIT P1, [UR44+0x50], R5 ;  /* 0x00005005ff0075a7 */ /* 0x000e64000802112c */
[----:B-1----:R-:W-:Y:S05]  /*6200*/  @!P1 BRA `(.L_x_102) ;  /* 0x0000003c00b09947 */ /* 0x002fea0003800000 */
.L_x_101:
[----:B------:R-:W-:Y:S05]  /*6210*/  BSYNC B0 ;  /* 0x0000000000007941 */ /* 0x000fea0003800000 */
.L_x_100:
[----:B------:R-:W-:Y:S01]  /*6220*/  ISETP.NE.AND P1, PT, R61, RZ, PT ;  /* 0x000000ff3d00720c */ /* 0x000fe20003f25270 */
[----:B------:R-:W-:Y:S11]  /*6230*/  HFMA2 R46, -RZ, RZ, 0, 5.9604644775390625e-08 ;  /* 0x00000001ff2e7431 */ /* 0x000ff600000001ff */
[----:B------:R-:W-:Y:S01]  /*6240*/  @!UPT UIADD3 URZ, UPT, UPT, URZ, URZ, URZ ;  /* 0x000000fffffff290 */ /* 0x000fe2000fffe0ff */
[----:B------:R-:W-:Y:S05]  /*6250*/  @P1 WARPSYNC.ALL ;  /* 0x0000000000001948 */ /* 0x000fea0003800000 */
[----:B------:R2:W1:Y:S04]  /*6260*/  @P1 LDSM.16.M88.4 R64, [R2+0x400] ;  /* 0x000400000240183b */ /* 0x0004680000000200 */
[----:B------:R2:W1:Y:S04]  /*6270*/  @P1 LDSM.16.M88.4 R72, [R4] ;  /* 0x000000000448183b */ /* 0x0004680000000200 */
[----:B------:R2:W1:Y:S04]  /*6280*/  @P1 LDSM.16.M88.4 R48, [R47+UR44+0x400] ;  /* 0x0004002c2f30183b */ /* 0x0004680008000200 */
[----:B------:R2:W1:Y:S02]  /*6290*/  @P1 LDSM.16.M88.4 R56, [R96+0x400] ;  /* 0x000400006038183b */ /* 0x0004640000000200 */
.L_x_99:
[----:B------:R-:W-:Y:S05]  /*62a0*/  BSYNC B1 ;  /* 0x0000000000017941 */ /* 0x000fea0003800000 */
.L_x_98:
[----:B-1----:R-:W-:Y:S04]  /*62b0*/  SHF.R.U32.HI R5, RZ, 0x15, R39 ;  /* 0x00000015ff057819 */ /* 0x002fe80000011627 */
[----:B------:R-:W-:Y:S01]  /*62c0*/  LOP3.LUT P1, RZ, R5, 0x3, R82, 0x48, !PT ;  /* 0x0000000305ff7812 */ /* 0x000fe20007824852 */
[----:B------:R-:W-:Y:S01]  /*62d0*/  @!UPT UIADD3 URZ, UPT, UPT, URZ, URZ, URZ ;  /* 0x000000fffffff290 */ /* 0x000fe2000fffe0ff */
[----:B----4-:R-:W-:Y:S11]  /*62e0*/  @P0 BRA `(.L_x_103) ;  /* 0x0000000000080947 */ /* 0x010ff60003800000 */
[----:B------:R-:W1:Y:S02]  /*62f0*/  SYNCS.PHASECHK.TRANS64.TRYWAIT P0, [R98+URZ+0xc0], R3 ;  /* 0x0000c003620075a7 */ /* 0x000e6400080011ff */
[----:B-1----:R-:W-:Y:S05]  /*6300*/  @!P0 BRA `(.L_x_104) ;  /* 0x0000003c00888947 */ /* 0x002fea0003800000 */
.L_x_103:
[----:B------:R-:W-:Y:S05]  /*6310*/  @!P1 BRA `(.L_x_105) ;  /* 0x0000000000409947 */ /* 0x000fea0003800000 */
[----:B------:R-:W4:Y:S01]  /*6320*/  LDCU.64 UR8, c[0x4][0x70] ;  /* 0x01000e00ff0877ac */ /* 0x000f220008000a00 */
[----:B-1----:R-:W-:Y:S01]  /*6330*/  MOV R3, 0x0 ;  /* 0x0000000000037802 */ /* 0x002fe20000000f00 */
[----:B------:R-:W-:Y:S02]  /*6340*/  HFMA2 R12, -RZ, RZ, 0, 5.9604644775390625e-08 ;  /* 0x00000001ff0c7431 */ /* 0x000fe400000001ff */
[----:B------:R-:W-:Y:S02]  /*6350*/  IMAD.MOV.U32 R8, RZ, RZ, 0x192 ;  /* 0x00000192ff087424 */ /* 0x000fe400078e00ff */
[----:B------:R-:W-:Y:S01]  /*6360*/  IMAD.MOV.U32 R13, RZ, RZ, RZ ;  /* 0x000000ffff0d7224 */ /* 0x000fe200078e00ff */
[----:B------:R-:W1:Y:S01]  /*6370*/  LDCU.64 UR6, c[0x4][0x78] ;  /* 0x01000f00ff0677ac */ /* 0x000e620008000a00 */
[----:B--2---:R-:W2:Y:S01]  /*6380*/  LDC.64 R2, c[0x4][R3] ;  /* 0x0100000003027b82 */ /* 0x004ea20000000a00 */
[----:B------:R-:W5:Y:S01]  /*6390*/  LDCU.64 UR4, c[0x4][0x10] ;  /* 0x01000200ff0477ac */ /* 0x000f620008000a00 */
[----:B----4-:R-:W-:Y:S01]  /*63a0*/  MOV R5, UR9 ;  /* 0x0000000900057c02 */ /* 0x010fe20008000f00 */
[----:B------:R-:W-:Y:S01]  /*63b0*/  IMAD.U32 R4, RZ, RZ, UR8 ;  /* 0x00000008ff047e24 */ /* 0x000fe2000f8e00ff */
[----:B-1----:R-:W-:Y:S01]  /*63c0*/  MOV R7, UR7 ;  /* 0x0000000700077c02 */ /* 0x002fe20008000f00 */
[----:B------:R-:W-:Y:S01]  /*63d0*/  IMAD.U32 R6, RZ, RZ, UR6 ;  /* 0x00000006ff067e24 */ /* 0x000fe2000f8e00ff */
[----:B-----5:R-:W-:Y:S01]  /*63e0*/  MOV R11, UR5 ;  /* 0x00000005000b7c02 */ /* 0x020fe20008000f00 */
[----:B------:R-:W-:Y:S02]  /*63f0*/  IMAD.U32 R10, RZ, RZ, UR4 ;  /* 0x00000004ff0a7e24 */ /* 0x000fe4000f8e00ff */
[----:B------:R-:W-:Y:S07]  /*6400*/  LEPC R20, `(.L_x_105) ;  /* 0x000000001014794e */ /* 0x000fee0000000000 */
[----:B--23--:R-:W-:Y:S05]  /*6410*/  CALL.ABS.NOINC R2 ;  /* 0x0000000002007343 */ /* 0x00cfea0003c00000 */
.L_x_105:
[----:B------:R-:W-:Y:S05]  /*6420*/  WARPSYNC.ALL ;  /* 0x0000000000007948 */ /* 0x000fea0003800000 */
[----:B------:R-:W-:Y:S01]  /*6430*/  R2UR UR4, R39 ;  /* 0x00000000270472ca */ /* 0x000fe200000e0000 */
[--C-:B------:R-:W-:Y:S01]  /*6440*/  HADD2.F32 R40, -RZ, R48.reuse.H0_H0 ;  /* 0x20000030ff287230 */ /* 0x100fe20000004100 */
[----:B------:R-:W-:Y:S01]  /*6450*/  SHF.L.U32 R62, R93, 0x1, RZ ;  /* 0x000000015d3e7819 */ /* 0x000fe200000006ff */
[----:B------:R-:W-:Y:S01]  /*6460*/  HADD2.F32 R43, -RZ, R48.H1_H1 ;  /* 0x30000030ff2b7230 */ /* 0x000fe20000004100 */
[----:B------:R-:W-:Y:S01]  /*6470*/  ISETP.NE.AND P0, PT, R94, RZ, PT ;  /* 0x000000ff5e00720c */ /* 0x000fe20003f05270 */
[----:B------:R-:W-:Y:S01]  /*6480*/  HADD2.F32 R42, -RZ, R49.H0_H0 ;  /* 0x20000031ff2a7230 */ /* 0x000fe20000004100 */
[----:B------:R-:W-:Y:S01]  /*6490*/  IADD3 R99, PT, PT, R99, R62, RZ ;  /* 0x0000003e63637210 */ /* 0x000fe20007ffe0ff */
[----:B------:R-:W-:Y:S01]  /*64a0*/  HADD2.F32 R45, -RZ, R51.H0_H0 ;  /* 0x20000033ff2d7230 */ /* 0x000fe20000004100 */
[----:B------:R-:W-:Y:S02]  /*64b0*/  BSSY.RECONVERGENT B0, `(.L_x_106) ;  /* 0x0000085000007945 */ /* 0x000fe40003800200 */
[----:B------:R-:W-:Y:S03]  /*64c0*/  IADD3 R100, PT, PT, R92, R99, RZ ;  /* 0x000000635c647210 */ /* 0x000fe60007ffe0ff */
[----:B--2---:R-:W3:Y:S02]  /*64d0*/  LDTM.16dp256bit.x8 R4, tmem[UR4] ;  /* 0x00000004000479ee */ /* 0x004ee400081a0000 */
[C---:B---3--:R-:W-:Y:S01]  /*64e0*/  FMUL R0, R38.reuse, R4 ;  /* 0x0000000426007220 */ /* 0x048fe20000400000 */
[C---:B------:R-:W-:Y:S01]  /*64f0*/  FMUL R2, R38.reuse, R5 ;  /* 0x0000000526027220 */ /* 0x040fe20000400000 */
[C---:B-1----:R-:W-:Y:S01]  /*6500*/  FMUL R3, R38.reuse, R6 ;  /* 0x0000000626037220 */ /* 0x042fe20000400000 */
[C---:B------:R-:W-:Y:S01]  /*6510*/  FMUL R7, R38.reuse, R7 ;  /* 0x0000000726077220 */ /* 0x040fe20000400000 */
[C---:B------:R-:W-:Y:S01]  /*6520*/  FFMA R0, R41.reuse, R40, R0 ;  /* 0x0000002829007223 */ /* 0x040fe20000000000 */
[----:B------:R-:W-:Y:S02]  /*6530*/  HADD2.F32 R40, -RZ, R49.H1_H1 ;  /* 0x30000031ff287230 */ /* 0x000fe40000004100 */
[C---:B------:R-:W-:Y:S01]  /*6540*/  FFMA R2, R41.reuse, R43, R2 ;  /* 0x0000002b29027223 */ /* 0x040fe20000000002 */
[C---:B------:R-:W-:Y:S01]  /*6550*/  FFMA R3, R41.reuse, R42, R3 ;  /* 0x0000002a29037223 */ /* 0x040fe20000000003 */
[--C-:B------:R-:W-:Y:S02]  /*6560*/  HADD2.F32 R43, -RZ, R50.reuse.H0_H0 ;  /* 0x20000032ff2b7230 */ /* 0x100fe40000004100 */
[----:B------:R-:W-:Y:S01]  /*6570*/  FMUL R4, R38, R8 ;  /* 0x0000000826047220 */ /* 0x000fe20000400000 */
[----:B------:R-:W-:Y:S01]  /*6580*/  HADD2.F32 R42, -RZ, R50.H1_H1 ;  /* 0x30000032ff2a7230 */ /* 0x000fe20000004100 */
[----:B------:R-:W-:Y:S01]  /*6590*/  F2FP.F16.F32.PACK_AB R52, R2, R0 ;  /* 0x000000000234723e */ /* 0x000fe200000000ff */
[C---:B------:R-:W-:Y:S01]  /*65a0*/  FFMA R7, R41.reuse, R40, R7 ;  /* 0x0000002829077223 */ /* 0x040fe20000000007 */
[----:B------:R-:W-:Y:S01]  /*65b0*/  FFMA R4, R41, R43, R4 ;  /* 0x0000002b29047223 */ /* 0x000fe20000000004 */
[C---:B------:R-:W-:Y:S01]  /*65c0*/  FMUL R5, R38.reuse, R9 ;  /* 0x0000000926057220 */ /* 0x040fe20000400000 */
[C---:B------:R-:W-:Y:S01]  /*65d0*/  FMUL R6, R38.reuse, R10 ;  /* 0x0000000a26067220 */ /* 0x040fe20000400000 */
[----:B------:R-:W-:Y:S01]  /*65e0*/  HADD2.F32 R40, -RZ, R51.H1_H1 ;  /* 0x30000033ff287230 */ /* 0x000fe20000004100 */
[----:B------:R-:W-:Y:S01]  /*65f0*/  F2FP.F16.F32.PACK_AB R53, R7, R3 ;  /* 0x000000030735723e */ /* 0x000fe200000000ff */
[C---:B------:R-:W-:Y:S01]  /*6600*/  FFMA R5, R41.reuse, R42, R5 ;  /* 0x0000002a29057223 */ /* 0x040fe20000000005 */
[----:B------:R-:W-:Y:S01]  /*6610*/  FFMA R6, R41, R45, R6 ;  /* 0x0000002d29067223 */ /* 0x000fe20000000006 */
[C---:B------:R-:W-:Y:S01]  /*6620*/  FMUL R11, R38.reuse, R11 ;  /* 0x0000000b260b7220 */ /* 0x040fe20000400000 */
[--C-:B------:R-:W-:Y:S02]  /*6630*/  HADD2.F32 R43, -RZ, R56.reuse.H0_H0 ;  /* 0x20000038ff2b7230 */ /* 0x100fe40000004100 */
[C---:B------:R-:W-:Y:S01]  /*6640*/  FMUL R8, R38.reuse, R12 ;  /* 0x0000000c26087220 */ /* 0x040fe20000400000 */
[----:B------:R-:W-:Y:S01]  /*6650*/  F2FP.F16.F32.PACK_AB R54, R5, R4 ;  /* 0x000000040536723e */ /* 0x000fe200000000ff */
[C---:B------:R-:W-:Y:S01]  /*6660*/  FFMA R11, R41.reuse, R40, R11 ;  /* 0x00000028290b7223 */ /* 0x040fe2000000000b */
[----:B------:R-:W-:Y:S02]  /*6670*/  HADD2.F32 R40, -RZ, R56.H1_H1 ;  /* 0x30000038ff287230 */ /* 0x000fe40000004100 */
[----:B------:R-:W-:Y:S01]  /*6680*/  FFMA R8, R41, R43, R8 ;  /* 0x0000002b29087223 */ /* 0x000fe20000000008 */
[C---:B------:R-:W-:Y:S01]  /*6690*/  FMUL R9, R38.reuse, R13 ;  /* 0x0000000d26097220 */ /* 0x040fe20000400000 */
[--C-:B------:R-:W-:Y:S01]  /*66a0*/  HADD2.F32 R45, -RZ, R57.reuse.H0_H0 ;  /* 0x20000039ff2d7230 */ /* 0x100fe20000004100 */
[----:B------:R-:W-:Y:S01]  /*66b0*/  F2FP.F16.F32.PACK_AB R55, R11, R6 ;  /* 0x000000060b37723e */ /* 0x000fe200000000ff */
[C---:B------:R-:W-:Y:S01]  /*66c0*/  FMUL R10, R38.reuse, R14 ;  /* 0x0000000e260a7220 */ /* 0x040fe20000400000 */
[----:B------:R-:W-:Y:S02]  /*66d0*/  HADD2.F32 R42, -RZ, R57.H1_H1 ;  /* 0x30000039ff2a7230 */ /* 0x000fe40000004100 */
[C---:B------:R-:W-:Y:S01]  /*66e0*/  FFMA R9, R41.reuse, R40, R9 ;  /* 0x0000002829097223 */ /* 0x040fe20000000009 */
[C---:B------:R-:W-:Y:S01]  /*66f0*/  FMUL R15, R38.reuse, R15 ;  /* 0x0000000f260f7220 */ /* 0x040fe20000400000 */
[----:B------:R1:W-:Y:S01]  /*6700*/  STSM.16.M88.4 [R97+0x400], R52 ;  /* 0x0004003461007844 */ /* 0x0003e20000000200 */
[----:B------:R-:W-:Y:S01]  /*6710*/  FFMA R10, R41, R45, R10 ;  /* 0x0000002d290a7223 */ /* 0x000fe2000000000a */
[--C-:B------:R-:W-:Y:S01]  /*6720*/  HADD2.F32 R40, -RZ, R58.reuse.H0_H0 ;  /* 0x2000003aff287230 */ /* 0x100fe20000004100 */
[----:B------:R-:W-:Y:S01]  /*6730*/  F2FP.F16.F32.PACK_AB R68, R9, R8 ;  /* 0x000000080944723e */ /* 0x000fe200000000ff */
[----:B------:R-:W-:Y:S01]  /*6740*/  FFMA R15, R41, R42, R15 ;  /* 0x0000002a290f7223 */ /* 0x000fe2000000000f */
[C---:B------:R-:W-:Y:S01]  /*6750*/  FMUL R12, R38.reuse, R16 ;  /* 0x00000010260c7220 */ /* 0x040fe20000400000 */
[----:B------:R-:W-:Y:S02]  /*6760*/  HADD2.F32 R42, -RZ, R58.H1_H1 ;  /* 0x3000003aff2a7230 */ /* 0x000fe40000004100 */
[C---:B------:R-:W-:Y:S01]  /*6770*/  FMUL R13, R38.reuse, R17 ;  /* 0x00000011260d7220 */ /* 0x040fe20000400000 */
[--C-:B------:R-:W-:Y:S01]  /*6780*/  HADD2.F32 R43, -RZ, R59.reuse.H0_H0 ;  /* 0x2000003bff2b7230 */ /* 0x100fe20000004100 */
[----:B------:R-:W-:Y:S01]  /*6790*/  F2FP.F16.F32.PACK_AB R69, R15, R10 ;  /* 0x0000000a0f45723e */ /* 0x000fe200000000ff */
[C---:B------:R-:W-:Y:S01]  /*67a0*/  FFMA R12, R41.reuse, R40, R12 ;  /* 0x00000028290c7223 */ /* 0x040fe2000000000c */
[----:B------:R-:W-:Y:S01]  /*67b0*/  FFMA R13, R41, R42, R13 ;  /* 0x0000002a290d7223 */ /* 0x000fe2000000000d */
[C---:B------:R-:W-:Y:S01]  /*67c0*/  FMUL R14, R38.reuse, R18 ;  /* 0x00000012260e7220 */ /* 0x040fe20000400000 */
[----:B------:R-:W-:Y:S02]  /*67d0*/  HADD2.F32 R40, -RZ, R59.H1_H1 ;  /* 0x3000003bff287230 */ /* 0x000fe40000004100 */
[C---:B------:R-:W-:Y:S01]  /*67e0*/  FMUL R19, R38.reuse, R19 ;  /* 0x0000001326137220 */ /* 0x040fe20000400000 */
[C---:B------:R-:W-:Y:S01]  /*67f0*/  FMUL R16, R38.reuse, R20 ;  /* 0x0000001426107220 */ /* 0x040fe20000400000 */
[----:B------:R-:W-:Y:S01]  /*6800*/  F2FP.F16.F32.PACK_AB R70, R13, R12 ;  /* 0x0000000c0d46723e */ /* 0x000fe200000000ff */
[C---:B------:R-:W-:Y:S01]  /*6810*/  FFMA R14, R41.reuse, R43, R14 ;  /* 0x0000002b290e7223 */ /* 0x040fe2000000000e */
[--C-:B------:R-:W-:Y:S02]  /*6820*/  HADD2.F32 R43, -RZ, R64.reuse.H0_H0 ;  /* 0x20000040ff2b7230 */ /* 0x100fe40000004100 */
[C---:B------:R-:W-:Y:S01]  /*6830*/  FFMA R19, R41.reuse, R40, R19 ;  /* 0x0000002829137223 */ /* 0x040fe20000000013 */
[----:B------:R-:W-:Y:S02]  /*6840*/  HADD2.F32 R42, -RZ, R64.H1_H1 ;  /* 0x30000040ff2a7230 */ /* 0x000fe40000004100 */
[C---:B------:R-:W-:Y:S01]  /*6850*/  FMUL R17, R38.reuse, R21 ;  /* 0x0000001526117220 */ /* 0x040fe20000400000 */
[--C-:B------:R-:W-:Y:S02]  /*6860*/  HADD2.F32 R45, -RZ, R65.reuse.H0_H0 ;  /* 0x20000041ff2d7230 */ /* 0x100fe40000004100 */
[----:B------:R-:W-:Y:S01]  /*6870*/  FFMA R16, R41, R43, R16 ;  /* 0x0000002b29107223 */ /* 0x000fe20000000010 */
[----:B------:R-:W-:Y:S01]  /*6880*/  F2FP.F16.F32.PACK_AB R71, R19, R14 ;  /* 0x0000000e1347723e */ /* 0x000fe200000000ff */
[----:B------:R-:W-:Y:S01]  /*6890*/  FFMA R17, R41, R42, R17 ;  /* 0x0000002a29117223 */ /* 0x000fe20000000011 */
[C---:B------:R-:W-:Y:S01]  /*68a0*/  FMUL R18, R38.reuse, R22 ;  /* 0x0000001626127220 */ /* 0x040fe20000400000 */
[----:B------:R-:W-:Y:S02]  /*68b0*/  HADD2.F32 R40, -RZ, R65.H1_H1 ;  /* 0x30000041ff287230 */ /* 0x000fe40000004100 */
[C---:B------:R-:W-:Y:S01]  /*68c0*/  FMUL R23, R38.reuse, R23 ;  /* 0x0000001726177220 */ /* 0x040fe20000400000 */
[----:B------:R1:W-:Y:S01]  /*68d0*/  STSM.16.M88.4 [R96+0x400], R68 ;  /* 0x0004004460007844 */ /* 0x0003e20000000200 */
[----:B------:R-:W-:Y:S01]  /*68e0*/  F2FP.F16.F32.PACK_AB R104, R17, R16 ;  /* 0x000000101168723e */ /* 0x000fe200000000ff */
[C---:B------:R-:W-:Y:S01]  /*68f0*/  FFMA R18, R41.reuse, R45, R18 ;  /* 0x0000002d29127223 */ /* 0x040fe20000000012 */
[----:B------:R-:W-:Y:S01]  /*6900*/  FFMA R23, R41, R40, R23 ;  /* 0x0000002829177223 */ /* 0x000fe20000000017 */
[--C-:B------:R-:W-:Y:S02]  /*6910*/  HADD2.F32 R43, -RZ, R66.reuse.H0_H0 ;  /* 0x20000042ff2b7230 */ /* 0x100fe40000004100 */
[C---:B------:R-:W-:Y:S01]  /*6920*/  FMUL R20, R38.reuse, R24 ;  /* 0x0000001826147220 */ /* 0x040fe20000400000 */
[----:B------:R-:W-:Y:S02]  /*6930*/  HADD2.F32 R40, -RZ, R66.H1_H1 ;  /* 0x30000042ff287230 */ /* 0x000fe40000004100 */
[C---:B------:R-:W-:Y:S01]  /*6940*/  FMUL R21, R38.reuse, R25 ;  /* 0x0000001926157220 */ /* 0x040fe20000400000 */
[--C-:B------:R-:W-:Y:S01]  /*6950*/  HADD2.F32 R45, -RZ, R67.reuse.H0_H0 ;  /* 0x20000043ff2d7230 */ /* 0x100fe20000004100 */
[----:B------:R-:W-:Y:S01]  /*6960*/  F2FP.F16.F32.PACK_AB R105, R23, R18 ;  /* 0x000000121769723e */ /* 0x000fe200000000ff */
[C---:B------:R-:W-:Y:S01]  /*6970*/  FFMA R20, R41.reuse, R43, R20 ;  /* 0x0000002b29147223 */ /* 0x040fe20000000014 */
[C---:B------:R-:W-:Y:S01]  /*6980*/  FFMA R21, R41.reuse, R40, R21 ;  /* 0x0000002829157223 */ /* 0x040fe20000000015 */
[C---:B------:R-:W-:Y:S01]  /*6990*/  FMUL R22, R38.reuse, R26 ;  /* 0x0000001a26167220 */ /* 0x040fe20000400000 */
[----:B------:R-:W-:Y:S02]  /*69a0*/  HADD2.F32 R42, -RZ, R67.H1_H1 ;  /* 0x30000043ff2a7230 */ /* 0x000fe40000004100 */
[C---:B------:R-:W-:Y:S01]  /*69b0*/  FMUL R27, R38.reuse, R27 ;  /* 0x0000001b261b7220 */ /* 0x040fe20000400000 */
[--C-:B------:R-:W-:Y:S02]  /*69c0*/  HADD2.F32 R40, -RZ, R72.reuse.H0_H0 ;  /* 0x20000048ff287230 */ /* 0x100fe40000004100 */
[C---:B------:R-:W-:Y:S01]  /*69d0*/  FFMA R22, R41.reuse, R45, R22 ;  /* 0x0000002d29167223 */ /* 0x040fe20000000016 */
[C---:B------:R-:W-:Y:S01]  /*69e0*/  FMUL R24, R38.reuse, R28 ;  /* 0x0000001c26187220 */ /* 0x040fe20000400000 */
[C---:B------:R-:W-:Y:S01]  /*69f0*/  FFMA R27, R41.reuse, R42, R27 ;  /* 0x0000002a291b7223 */ /* 0x040fe2000000001b */
[----:B------:R-:W-:Y:S02]  /*6a00*/  HADD2.F32 R42, -RZ, R72.H1_H1 ;  /* 0x30000048ff2a7230 */ /* 0x000fe40000004100 */
[C---:B------:R-:W-:Y:S01]  /*6a10*/  FMUL R25, R38.reuse, R29 ;  /* 0x0000001d26197220 */ /* 0x040fe20000400000 */
[--C-:B------:R-:W-:Y:S02]  /*6a20*/  HADD2.F32 R43, -RZ, R73.reuse.H0_H0 ;  /* 0x20000049ff2b7230 */ /* 0x100fe40000004100 */
[C---:B------:R-:W-:Y:S01]  /*6a30*/  FMUL R26, R38.reuse, R30 ;  /* 0x0000001e261a7220 */ /* 0x040fe20000400000 */
[C---:B------:R-:W-:Y:S01]  /*6a40*/  FFMA R24, R41.reuse, R40, R24 ;  /* 0x0000002829187223 */ /* 0x040fe20000000018 */
[----:B------:R-:W-:Y:S02]  /*6a50*/  HADD2.F32 R40, -RZ, R73.H1_H1 ;  /* 0x30000049ff287230 */ /* 0x000fe40000004100 */
[C---:B------:R-:W-:Y:S01]  /*6a60*/  FFMA R25, R41.reuse, R42, R25 ;  /* 0x0000002a29197223 */ /* 0x040fe20000000019 */
[C---:B------:R-:W-:Y:S01]  /*6a70*/  FMUL R31, R38.reuse, R31 ;  /* 0x0000001f261f7220 */ /* 0x040fe20000400000 */
[C---:B------:R-:W-:Y:S01]  /*6a80*/  FFMA R26, R41.reuse, R43, R26 ;  /* 0x0000002b291a7223 */ /* 0x040fe2000000001a */
[--C-:B------:R-:W-:Y:S02]  /*6a90*/  HADD2.F32 R43, -RZ, R74.reuse.H0_H0 ;  /* 0x2000004aff2b7230 */ /* 0x100fe40000004100 */
[C---:B------:R-:W-:Y:S01]  /*6aa0*/  FMUL R28, R38.reuse, R32 ;  /* 0x00000020261c7220 */ /* 0x040fe20000400000 */
[----:B------:R-:W-:Y:S02]  /*6ab0*/  HADD2.F32 R42, -RZ, R74.H1_H1 ;  /* 0x3000004aff2a7230 */ /* 0x000fe40000004100 */
[C---:B------:R-:W-:Y:S01]  /*6ac0*/  FFMA R31, R41.reuse, R40, R31 ;  /* 0x00000028291f7223 */ /* 0x040fe2000000001f */
[C---:B------:R-:W-:Y:S01]  /*6ad0*/  FMUL R29, R38.reuse, R33 ;  /* 0x00000021261d7220 */ /* 0x040fe20000400000 */
[--C-:B------:R-:W-:Y:S02]  /*6ae0*/  HADD2.F32 R45, -RZ, R75.reuse.H0_H0 ;  /* 0x2000004bff2d7230 */ /* 0x100fe40000004100 */
[C---:B------:R-:W-:Y:S01]  /*6af0*/  FMUL R30, R38.reuse, R34 ;  /* 0x00000022261e7220 */ /* 0x040fe20000400000 */
[----:B------:R-:W-:Y:S02]  /*6b00*/  HADD2.F32 R40, -RZ, R75.H1_H1 ;  /* 0x3000004bff287230 */ /* 0x000fe40000004100 */
[----:B------:R-:W-:Y:S01]  /*6b10*/  FMUL R35, R38, R35 ;  /* 0x0000002326237220 */ /* 0x000fe20000400000 */
[C---:B------:R-:W-:Y:S01]  /*6b20*/  FFMA R28, R41.reuse, R43, R28 ;  /* 0x0000002b291c7223 */ /* 0x040fe2000000001c */
[C---:B------:R-:W-:Y:S01]  /*6b30*/  FFMA R29, R41.reuse, R42, R29 ;  /* 0x0000002a291d7223 */ /* 0x040fe2000000001d */
[C---:B------:R-:W-:Y:S01]  /*6b40*/  FFMA R30, R41.reuse, R45, R30 ;  /* 0x0000002d291e7223 */ /* 0x040fe2000000001e */
[----:B------:R-:W-:Y:S01]  /*6b50*/  FFMA R35, R41, R40, R35 ;  /* 0x0000002829237223 */ /* 0x000fe20000000023 */
[----:B------:R-:W-:Y:S02]  /*6b60*/  F2FP.F16.F32.PACK_AB R106, R21, R20 ;  /* 0x00000014156a723e */ /* 0x000fe400000000ff */
[----:B------:R-:W-:Y:S02]  /*6b70*/  F2FP.F16.F32.PACK_AB R107, R27, R22 ;  /* 0x000000161b6b723e */ /* 0x000fe400000000ff */
[----:B------:R-:W-:Y:S02]  /*6b80*/  F2FP.F16.F32.PACK_AB R108, R25, R24 ;  /* 0x00000018196c723e */ /* 0x000fe400000000ff */
[----:B------:R-:W-:Y:S01]  /*6b90*/  F2FP.F16.F32.PACK_AB R109, R31, R26 ;  /* 0x0000001a1f6d723e */ /* 0x000fe200000000ff */
[----:B------:R1:W-:Y:S01]  /*6ba0*/  STSM.16.M88.4 [R99], R104 ;  /* 0x0000006863007844 */ /* 0x0003e20000000200 */
[----:B------:R-:W-:Y:S02]  /*6bb0*/  F2FP.F16.F32.PACK_AB R110, R29, R28 ;  /* 0x0000001c1d6e723e */ /* 0x000fe400000000ff */
[----:B------:R-:W-:Y:S05]  /*6bc0*/  F2FP.F16.F32.PACK_AB R111, R35, R30 ;  /* 0x0000001e236f723e */ /* 0x000fea00000000ff */
[----:B------:R1:W-:Y:S01]  /*6bd0*/  STSM.16.M88.4 [R100], R108 ;  /* 0x0000006c64007844 */ /* 0x0003e20000000200 */
[----:B------:R-:W-:Y:S01]  /*6be0*/  @!PT LDS RZ, [RZ] ;  /* 0x00000000fffff984 */ /* 0x000fe20000000800 */
[----:B------:R-:W-:Y:S01]  /*6bf0*/  @!PT LDS RZ, [RZ] ;  /* 0x00000000fffff984 */ /* 0x000fe20000000800 */
[----:B------:R-:W-:Y:S01]  /*6c00*/  @!PT LDS RZ, [RZ] ;  /* 0x00000000fffff984 */ /* 0x000fe20000000800 */
[----:B------:R-:W-:Y:S01]  /*6c10*/  @!PT LDS RZ, [RZ] ;  /* 0x00000000fffff984 */ /* 0x000fe20000000800 */
[----:B------:R2:W-:Y:S07]  /*6c20*/  MEMBAR.ALL.CTA ;  /* 0x0000000000007992 */ /* 0x0005ee0000008000 */
[----:B--2---:R-:W2:Y:S02]  /*6c30*/  FENCE.VIEW.ASYNC.S ;  /* 0x00000000000073c6 */ /* 0x004ea40000000000 */
[----:B--2---:R-:W-:Y:S06]  /*6c40*/  BAR.SYNC.DEFER_BLOCKING 0x1, 0x80 ;  /* 0x0042000000007b1d */ /* 0x004fec0000010000 */
[----:B------:R-:W-:Y:S05]  /*6c50*/  @P0 BRA `(.L_x_107) ;  /* 0x0000000000280947 */ /* 0x000fea0003800000 */
[----:B------:R-:W2:Y:S01]  /*6c60*/  LDCU.64 UR6, c[0x0][0x348] ;  /* 0x00006900ff0677ac */ /* 0x000ea20008000a00 */
[----:B------:R-:W-:Y:S01]  /*6c70*/  UIADD3 UR4, UPT, UPT, UR44, 0x400, URZ ;  /* 0x000004002c047890 */ /* 0x000fe2000fffe0ff */
[----:B------:R-:W-:Y:S05]  /*6c80*/  UMOV UR51, UR36 ;  /* 0x0000002400337c82 */ /* 0x000fea0008000000 */
[----:B------:R-:W-:Y:S04]  /*6c90*/  MOV R86, UR4 ;  /* 0x0000000400567c02 */ /* 0x000fe80008000f00 */
[----:B------:R-:W-:Y:S01]  /*6ca0*/  R2UR UR48, R86 ;  /* 0x00000000563072ca */ /* 0x000fe200000e0000 */
[----:B--2---:R-:W-:Y:S04]  /*6cb0*/  UIADD3 UR4, UP0, UPT, UR6, 0x680, URZ ;  /* 0x0000068006047890 */ /* 0x004fe8000ff1e0ff */
[----:B------:R-:W-:Y:S09]  /*6cc0*/  UIADD3.X UR5, UPT, UPT, URZ, UR7, URZ, UP0, !UPT ;  /* 0x00000007ff057290 */ /* 0x000ff200087fe4ff */
[----:B------:R2:W-:Y:S01]  /*6cd0*/  UTMASTG.3D [UR48], [UR4] ;  /* 0x00000030040073b5 */ /* 0x0005e20008010000 */
[----:B------:R0:W-:Y:S01]  /*6ce0*/  UTMACMDFLUSH ;  /* 0x00000000000079b7 */ /* 0x0001e20000000000 */
[----:B--2---:R-:W-:Y:S04]  /*6cf0*/  DEPBAR.LE SB0, 0x1 ;  /* 0x000080400000791a */ /* 0x004fe80000000000 */
.L_x_107:
[----:B------:R-:W-:Y:S05]  /*6d00*/  BSYNC.RECONVERGENT B0 ;  /* 0x0000000000007941 */ /* 0x000fea0003800200 */
.L_x_106:
[----:B------:R-:W-:Y:S01]  /*6d10*/  BAR.SYNC.DEFER_BLOCKING 0x1, 0x80 ;  /* 0x0042000000007b1d */ /* 0x000fe20000010000 */
[----:B------:R-:W-:Y:S01]  /*6d20*/  ISETP.NE.AND P1, PT, R95, RZ, PT ;  /* 0x000000ff5f00720c */ /* 0x000fe20003f25270 */
[----:B------:R-:W-:Y:S01]  /*6d30*/  UISETP.NE.AND UP0, UPT, UR47, URZ, UPT ;  /* 0x000000ff2f00728c */ /* 0x000fe2000bf05270 */
[----:B------:R-:W-:Y:S11]  /*6d40*/  LEA R3, R46, UR44, 0x3 ;  /* 0x0000002c2e037c11 */ /* 0x000ff6000f8e18ff */
[----:B------:R-:W-:Y:S01]  /*6d50*/  @P1 SHF.L.U32 R4, R91, 0x1f, RZ ;  /* 0x0000001f5b041819 */ /* 0x000fe200000006ff */
[----:B------:R-:W-:Y:S06]  /*6d60*/  BRA.U !UP0, `(.L_x_108) ;  /* 0x0000000108247547 */ /* 0x000fec000b800000 */
[----:B------:R-:W2:Y:S01]  /*6d70*/  S2R R0, SR_CgaCtaId ;  /* 0x0000000000007919 */ /* 0x000ea20000008800 */
[----:B------:R-:W-:Y:S01]  /*6d80*/  IMAD.U32 R2, RZ, RZ, UR46 ;  /* 0x0000002eff027e24 */ /* 0x000fe2000f8e00ff */
[----:B------:R-:W-:Y:S04]  /*6d90*/  UIADD3 UR4, UPT, UPT, UR46, 0x1, URZ ;  /* 0x000000012e047890 */ /* 0x000fe8000fffe0ff */
[----:B------:R-:W-:Y:S01]  /*6da0*/  @P1 LEA R2, R2, UR44, 0x3 ;  /* 0x0000002c02021c11 */ /* 0x000fe2000f8e18ff */
[----:B------:R-:W-:Y:S04]  /*6db0*/  UISETP.NE.AND UP0, UPT, UR4, 0x4, UPT ;  /* 0x000000040400788c */ /* 0x000fe8000bf05270 */
[----:B------:R-:W-:Y:S01]  /*6dc0*/  @P1 VIADD R5, R2, 0x70 ;  /* 0x0000007002051836 */ /* 0x000fe20000000000 */
[----:B------:R-:W-:Y:S04]  /*6dd0*/  USEL UR46, UR4, URZ, UP0 ;  /* 0x000000ff042e7287 */ /* 0x000fe80008000000 */
[----:B--2---:R-:W-:Y:S04]  /*6de0*/  @P1 PRMT R0, R0, 0x654, R5 ;  /* 0x0000065400001816 */ /* 0x004fe80000000005 */
[----:B------:R2:W-:Y:S04]  /*6df0*/  @P1 SYNCS.ARRIVE.TRANS64.RED.A1T0 RZ, [R0+URZ], RZ ;  /* 0x000000ff00ff19a7 */ /* 0x0005e800081004ff */
.L_x_108:
[----:B------:R-:W3:Y:S01]  /*6e00*/  @P1 SYNCS.PHASECHK.TRANS64.TRYWAIT P0, [R3+URZ+0x50], R4 ;  /* 0x00005004030015a7 */ /* 0x000ee200080011ff */
[----:B------:R-:W-:Y:S01]  /*6e10*/  BSSY B1, `(.L_x_109) ;  /* 0x0000017000017945 */ /* 0x000fe20003800000 */
[----:B---3--:R-:W-:Y:S03]  /*6e20*/  @P1 SEL R60, RZ, 0x1, !P0 ;  /* 0x00000001ff3c1807 */ /* 0x008fe60004000000 */
[----:B------:R-:W-:Y:S05]  /*6e30*/  @!P1 BRA `(.L_x_110) ;  /* 0x0000000000509947 */ /* 0x000fea0003800000 */
[----:B------:R-:W-:Y:S01]  /*6e40*/  ISETP.NE.AND P1, PT, R61, RZ, PT ;  /* 0x000000ff3d00720c */ /* 0x000fe20003f25270 */
[----:B------:R-:W-:Y:S01]  /*6e50*/  BSSY B0, `(.L_x_111) ;  /* 0x000000a000007945 */ /* 0x000fe20003800000 */
[----:B------:R-:W-:Y:S11]  /*6e60*/  ISETP.NE.AND P0, PT, R60, RZ, PT ;  /* 0x000000ff3c00720c */ /* 0x000ff60003f05270 */
[----:B------:R-:W-:Y:S04]  /*6e70*/  @P1 IMAD R4, R46, 0x2000, R47 ;  /* 0x000020002e041824 */ /* 0x000fe800078e022f */
[----:B------:R-:W-:Y:S04]  /*6e80*/  @P1 VIADD R7, R4, UR44 ;  /* 0x0000002c04071c36 */ /* 0x000fe80008000000 */
[----:B------:R-:W-:Y:S01]  /*6e90*/  @P1 IMAD.IADD R2, R92, 0x1, R7 ;  /* 0x000000015c021824 */ /* 0x000fe200078e0207 */
[----:B------:R-:W-:Y:S01]  /*6ea0*/  @P1 IADD3 R5, PT, PT, R62, R7, RZ ;  /* 0x000000073e051210 */ /* 0x000fe20007ffe0ff */
[----:B------:R-:W-:Y:S06]  /*6eb0*/  @P0 BRA `(.L_x_112) ;  /* 0x00000000000c0947 */ /* 0x000fec0003800000 */
[----:B--2---:R-:W-:Y:S04]  /*6ec0*/  SHF.L.U32 R0, R91, 0x1f, RZ ;  /* 0x0000001f5b007819 */ /* 0x004fe800000006ff */
[----:B------:R-:W2:Y:S02]  /*6ed0*/  SYNCS.PHASECHK.TRANS64.TRYWAIT P0, [R3+URZ+0x50], R0 ;  /* 0x00005000030075a7 */ /* 0x000ea400080011ff */
[----:B--2---:R-:W-:Y:S05]  /*6ee0*/  @!P0 BRA `(.L_x_113) ;  /* 0x0000003000a48947 */ /* 0x004fea0003800000 */
.L_x_112:
[----:B------:R-:W-:Y:S05]  /*6ef0*/  BSYNC B0 ;  /* 0x0000000000007941 */ /* 0x000fea0003800000 */
.L_x_111:
[----:B------:R-:W-:Y:S02]  /*6f00*/  ISETP.NE.AND P0, PT, R61, RZ, PT ;  /* 0x000000ff3d00720c */ /* 0x000fe40003f05270 */
[----:B------:R-:W-:Y:S11]  /*6f10*/  IADD3 R46, PT, PT, R46, 0x1, RZ ;  /* 0x000000012e2e7810 */ /* 0x000ff60007ffe0ff */
[----:B--2---:R-:W-:Y:S01]  /*6f20*/  @P0 IMAD.IADD R0, R92, 0x1, R5 ;  /* 0x000000015c000824 */ /* 0x004fe200078e0205 */
[----:B------:R-:W-:Y:S05]  /*6f30*/  @P0 WARPSYNC.ALL ;  /* 0x0000000000000948 */ /* 0x000fea0003800000 */
[----:B------:R3:W4:Y:S04]  /*6f40*/  @P0 LDSM.16.M88.4 R48, [R4+UR44+0x400] ;  /* 0x0004002c0430083b */ /* 0x0007280008000200 */
[----:B------:R3:W2:Y:S04]  /*6f50*/  @P0 LDSM.16.M88.4 R56, [R2+0x400] ;  /* 0x000400000238083b */ /* 0x0006a80000000200 */
[----:B------:R3:W1:Y:S04]  /*6f60*/  @P0 LDSM.16.M88.4 R64, [R5+0x400] ;  /* 0x000400000540083b */ /* 0x0006680000000200 */
[----:B------:R3:W1:Y:S02]  /*6f70*/  @P0 LDSM.16.M88.4 R72, [R0+0x400] ;  /* 0x000400000048083b */ /* 0x0006640000000200 */
.L_x_110:
[----:B------:R-:W-:Y:S05]  /*6f80*/  BSYNC B1 ;  /* 0x0000000000017941 */ /* 0x000fea0003800000 */
.L_x_109:
[----:B------:R-:W-:Y:S05]  /*6f90*/  VIADD R3, R39, 0x40 ;  /* 0x0000004027037836 */ /* 0x000fea0000000000 */
[----:B------:R-:W-:Y:S04]  /*6fa0*/  SHF.R.U32.HI R3, RZ, 0x15, R3 ;  /* 0x00000015ff037819 */ /* 0x000fe80000011603 */
[----:B------:R-:W-:Y:S11]  /*6fb0*/  LOP3.LUT P0, RZ, R3, 0x3, R82, 0x48, !PT ;  /* 0x0000000303ff7812 */ /* 0x000ff60007804852 */
[----:B------:R-:W-:Y:S02]  /*6fc0*/  @!UPT UIADD3 URZ, UPT, UPT, URZ, URZ, URZ ;  /* 0x000000fffffff290 */ /* 0x000fe4000fffe0ff */
[----:B------:R-:W-:Y:S05]  /*6fd0*/  @!P0 BRA `(.L_x_114) ;  /* 0x0000000000408947 */ /* 0x000fea0003800000 */
[----:B------:R-:W5:Y:S01]  /*6fe0*/  LDCU.64 UR8, c[0x4][0x70] ;  /* 0x01000e00ff0877ac */ /* 0x000f620008000a00 */
[----:B------:R-:W-:Y:S01]  /*6ff0*/  MOV R3, 0x0 ;  /* 0x0000000000037802 */ /* 0x000fe20000000f00 */
[----:B------:R-:W-:Y:S02]  /*7000*/  HFMA2 R12, -RZ, RZ, 0, 5.9604644775390625e-08 ;  /* 0x00000001ff0c7431 */ /* 0x000fe400000001ff */
[----:B------:R-:W-:Y:S02]  /*7010*/  IMAD.MOV.U32 R8, RZ, RZ, 0x192 ;  /* 0x00000192ff087424 */ /* 0x000fe400078e00ff */
[----:B------:R-:W-:Y:S01]  /*7020*/  IMAD.MOV.U32 R13, RZ, RZ, RZ ;  /* 0x000000ffff0d7224 */ /* 0x000fe200078e00ff */
[----:B------:R-:W2:Y:S01]  /*7030*/  LDCU.64 UR6, c[0x4][0x78] ;  /* 0x01000f00ff0677ac */ /* 0x000ea20008000a00 */
[----:B---3--:R-:W3:Y:S01]  /*7040*/  LDC.64 R2, c[0x4][R3] ;  /* 0x0100000003027b82 */ /* 0x008ee20000000a00 */
[----:B------:R-:W4:Y:S01]  /*7050*/  LDCU.64 UR4, c[0x4][0x10] ;  /* 0x01000200ff0477ac */ /* 0x000f220008000a00 */
[----:B-----5:R-:W-:Y:S01]  /*7060*/  MOV R5, UR9 ;  /* 0x0000000900057c02 */ /* 0x020fe20008000f00 */
[----:B------:R-:W-:Y:S01]  /*7070*/  IMAD.U32 R4, RZ, RZ, UR8 ;  /* 0x00000008ff047e24 */ /* 0x000fe2000f8e00ff */
[----:B--2---:R-:W-:Y:S01]  /*7080*/  MOV R7, UR7 ;  /* 0x0000000700077c02 */ /* 0x004fe20008000f00 */
[----:B------:R-:W-:Y:S01]  /*7090*/  IMAD.U32 R6, RZ, RZ, UR6 ;  /* 0x00000006ff067e24 */ /* 0x000fe2000f8e00ff */
[----:B----4-:R-:W-:Y:S01]  /*70a0*/  MOV R11, UR5 ;  /* 0x00000005000b7c02 */ /* 0x010fe20008000f00 */
[----:B------:R-:W-:Y:S02]  /*70b0*/  IMAD.U32 R10, RZ, RZ, UR4 ;  /* 0x00000004ff0a7e24 */ /* 0x000fe4000f8e00ff */
[----:B------:R-:W-:Y:S07]  /*70c0*/  LEPC R20, `(.L_x_114) ;  /* 0x000000001014794e */ /* 0x000fee0000000000 */
[----:B-1-3--:R-:W-:Y:S05]  /*70d0*/  CALL.ABS.NOINC R2 ;  /* 0x0000000002007343 */ /* 0x00afea0003c00000 */
.L_x_114:
[----:B------:R-:W-:Y:S05]  /*70e0*/  WARPSYNC.ALL ;  /* 0x0000000000007948 */ /* 0x000fea0003800000 */
[----:B------:R-:W-:Y:S01]  /*70f0*/  R2UR UR4, R39 ;  /* 0x00000000270472ca */ /* 0x000fe200000e0000 */
[--C-:B----4-:R-:W-:Y:S01]  /*7100*/  HADD2.F32 R40, -RZ, R48.reuse.H0_H0 ;  /* 0x20000030ff287230 */ /* 0x110fe20000004100 */
[----:B------:R-:W4:Y:S01]  /*7110*/  S2R R101, SR_CgaCtaId ;  /* 0x0000000000657919 */ /* 0x000f220000008800 */
[----:B------:R-:W-:Y:S01]  /*7120*/  HADD2.F32 R43, -RZ, R48.H1_H1 ;  /* 0x30000030ff2b7230 */ /* 0x000fe20000004100 */
[----:B------:R-:W-:Y:S01]  /*7130*/  ISETP.NE.AND P6, PT, R95, RZ, PT ;  /* 0x000000ff5f00720c */ /* 0x000fe20003fc5270 */
[----:B------:R-:W-:Y:S01]  /*7140*/  HADD2.F32 R42, -RZ, R49.H1_H1 ;  /* 0x30000031ff2a7230 */ /* 0x000fe20000004100 */
[----:B------:R-:W-:Y:S01]  /*7150*/  ISETP.NE.AND P0, PT, R94, RZ, PT ;  /* 0x000000ff5e00720c */ /* 0x000fe20003f05270 */
[--C-:B------:R-:W-:Y:S01]  /*7160*/  HADD2.F32 R44, -RZ, R50.reuse.H1_H1 ;  /* 0x30000032ff2c7230 */ /* 0x100fe20000004100 */
[----:B------:R-:W-:Y:S01]  /*7170*/  MOV R63, UR46 ;  /* 0x0000002e003f7c02 */ /* 0x000fe20008000f00 */
[----:B--2---:R-:W-:Y:S01]  /*7180*/  HADD2.F32 R45, -RZ, R59.H0_H0 ;  /* 0x2000003bff2d7230 */ /* 0x004fe20000004100 */
[----:B------:R-:W-:Y:S03]  /*7190*/  BSSY.RECONVERGENT B0, `(.L_x_115) ;  /* 0x0000088000007945 */ /* 0x000fe60003800200 */
[----:B---3--:R-:W2:Y:S04]  /*71a0*/  LDTM.16dp256bit.x8 R4, tmem[UR4+0x40] ;  /* 0x00004004000479ee */ /* 0x008ea800081a0000 */
[----:B------:R-:W-:Y:S02]  /*71b0*/  @P6 LEA R63, R63, UR44, 0x3 ;  /* 0x0000002c3f3f6c11 */ /* 0x000fe4000f8e18ff */
[----:B-1----:R-:W-:Y:S02]  /*71c0*/  @P6 SHF.L.U32 R108, R91, 0x1f, RZ ;  /* 0x0000001f5b6c6819 */ /* 0x002fe400000006ff */
[----:B------:R-:W-:Y:S02]  /*71d0*/  @P6 IADD3 R102, PT, PT, R63, 0x70, RZ ;  /* 0x000000703f666810 */ /* 0x000fe40007ffe0ff */
[----:B------:R-:W-:Y:S01]  /*71e0*/  LEA R63, R46, UR44, 0x3 ;  /* 0x0000002c2e3f7c11 */ /* 0x000fe2000f8e18ff */
[C---:B--2---:R-:W-:Y:S01]  /*71f0*/  FMUL R0, R38.reuse, R4 ;  /* 0x0000000426007220 */ /* 0x044fe20000400000 */
[C---:B------:R-:W-:Y:S01]  /*7200*/  FMUL R2, R38.reuse, R5 ;  /* 0x0000000526027220 */ /* 0x040fe20000400000 */
[C---:B------:R-:W-:Y:S01]  /*7210*/  FMUL R3, R38.reuse, R6 ;  /* 0x0000000626037220 */ /* 0x040fe20000400000 */
[C---:B------:R-:W-:Y:S01]  /*7220*/  FMUL R7, R38.reuse, R7 ;  /* 0x0000000726077220 */ /* 0x040fe20000400000 */
[C---:B------:R-:W-:Y:S01]  /*7230*/  FFMA R0, R41.reuse, R40, R0 ;  /* 0x0000002829007223 */ /* 0x040fe20000000000 */
[----:B------:R-:W-:Y:S02]  /*7240*/  HADD2.F32 R40, -RZ, R49.H0_H0 ;  /* 0x20000031ff287230 */ /* 0x000fe40000004100 */
[C---:B------:R-:W-:Y:S01]  /*7250*/  FFMA R2, R41.reuse, R43, R2 ;  /* 0x0000002b29027223 */ /* 0x040fe20000000002 */
[C---:B------:R-:W-:Y:S01]  /*7260*/  FMUL R4, R38.reuse, R8 ;  /* 0x0000000826047220 */ /* 0x040fe20000400000 */
[--C-:B------:R-:W-:Y:S02]  /*7270*/  HADD2.F32 R43, -RZ, R51.reuse.H0_H0 ;  /* 0x20000033ff2b7230 */ /* 0x100fe40000004100 */
[----:B------:R-:W-:Y:S01]  /*7280*/  FMUL R5, R38, R9 ;  /* 0x0000000926057220 */ /* 0x000fe20000400000 */
[C---:B------:R-:W-:Y:S01]  /*7290*/  FFMA R3, R41.reuse, R40, R3 ;  /* 0x0000002829037223 */ /* 0x040fe20000000003 */
[----:B------:R-:W-:Y:S01]  /*72a0*/  HADD2.F32 R40, -RZ, R50.H0_H0 ;  /* 0x20000032ff287230 */ /* 0x000fe20000004100 */
[----:B------:R-:W-:Y:S01]  /*72b0*/  F2FP.F16.F32.PACK_AB R52, R2, R0 ;  /* 0x000000000234723e */ /* 0x000fe200000000ff */
[C---:B------:R-:W-:Y:S01]  /*72c0*/  FFMA R7, R41.reuse, R42, R7 ;  /* 0x0000002a29077223 */ /* 0x040fe20000000007 */
[----:B------:R-:W-:Y:S02]  /*72d0*/  HADD2.F32 R42, -RZ, R51.H1_H1 ;  /* 0x30000033ff2a7230 */ /* 0x000fe40000004100 */
[C---:B------:R-:W-:Y:S01]  /*72e0*/  FMUL R6, R38.reuse, R10 ;  /* 0x0000000a26067220 */ /* 0x040fe20000400000 */
[C---:B------:R-:W-:Y:S01]  /*72f0*/  FFMA R4, R41.reuse, R40, R4 ;  /* 0x0000002829047223 */ /* 0x040fe20000000004 */
[----:B------:R-:W-:Y:S01]  /*7300*/  FFMA R5, R41, R44, R5 ;  /* 0x0000002c29057223 */ /* 0x000fe20000000005 */
[----:B------:R-:W-:Y:S01]  /*7310*/  F2FP.F16.F32.PACK_AB R53, R7, R3 ;  /* 0x000000030735723e */ /* 0x000fe200000000ff */
[----:B------:R-:W-:Y:S01]  /*7320*/  FFMA R6, R41, R43, R6 ;  /* 0x0000002b29067223 */ /* 0x000fe20000000006 */
[C---:B------:R-:W-:Y:S01]  /*7330*/  FMUL R11, R38.reuse, R11 ;  /* 0x0000000b260b7220 */ /* 0x040fe20000400000 */
[--C-:B------:R-:W-:Y:S01]  /*7340*/  HADD2.F32 R40, -RZ, R56.reuse.H0_H0 ;  /* 0x20000038ff287230 */ /* 0x100fe20000004100 */
[----:B------:R-:W-:Y:S01]  /*7350*/  F2FP.F16.F32.PACK_AB R54, R5, R4 ;  /* 0x000000040536723e */ /* 0x000fe200000000ff */
[C---:B------:R-:W-:Y:S01]  /*7360*/  FMUL R8, R38.reuse, R12 ;  /* 0x0000000c26087220 */ /* 0x040fe20000400000 */
        /* <DEDUP_REMOVED lines=13> */
[--C-:B------:R-:W-:Y:S02]  /*7440*/  HADD2.F32 R43, -RZ, R58.reuse.H0_H0 ;  /* 0x2000003aff2b7230 */ /* 0x100fe40000004100 */
[----:B------:R-:W-:Y:S01]  /*7450*/  FFMA R15, R41, R40, R15 ;  /* 0x00000028290f7223 */ /* 0x000fe2000000000f */
[C---:B------:R-:W-:Y:S01]  /*7460*/  FMUL R12, R38.reuse, R16 ;  /* 0x00000010260c7220 */ /* 0x040fe20000400000 */
[----:B------:R-:W-:Y:S02]  /*7470*/  HADD2.F32 R42, -RZ, R58.H1_H1 ;  /* 0x3000003aff2a7230 */ /* 0x000fe40000004100 */
[C---:B------:R-:W-:Y:S01]  /*7480*/  FMUL R13, R38.reuse, R17 ;  /* 0x00000011260d7220 */ /* 0x040fe20000400000 */
[C---:B------:R-:W-:Y:S01]  /*7490*/  FMUL R14, R38.reuse, R18 ;  /* 0x00000012260e7220 */ /* 0x040fe20000400000 */
[----:B------:R-:W-:Y:S01]  /*74a0*/  F2FP.F16.F32.PACK_AB R69, R15, R10 ;  /* 0x0000000a0f45723e */ /* 0x000fe200000000ff */
[C---:B------:R-:W-:Y:S01]  /*74b0*/  FFMA R12, R41.reuse, R43, R12 ;  /* 0x0000002b290c7223 */ /* 0x040fe2000000000c */
[----:B------:R-:W-:Y:S02]  /*74c0*/  HADD2.F32 R40, -RZ, R59.H1_H1 ;  /* 0x3000003bff287230 */ /* 0x000fe40000004100 */
[C---:B------:R-:W-:Y:S01]  /*74d0*/  FFMA R13, R41.reuse, R42, R13 ;  /* 0x0000002a290d7223 */ /* 0x040fe2000000000d */
[----:B------:R-:W-:Y:S01]  /*74e0*/  FFMA R14, R41, R45, R14 ;  /* 0x0000002d290e7223 */ /* 0x000fe2000000000e */
[C---:B------:R-:W-:Y:S01]  /*74f0*/  FMUL R19, R38.reuse, R19 ;  /* 0x0000001326137220 */ /* 0x040fe20000400000 */
[--C-:B------:R-:W-:Y:S02]  /*7500*/  HADD2.F32 R43, -RZ, R64.reuse.H0_H0 ;  /* 0x20000040ff2b7230 */ /* 0x100fe40000004100 */
        /* <DEDUP_REMOVED lines=13> */
[--C-:B------:R-:W-:Y:S01]  /*75e0*/  HADD2.F32 R42, -RZ, R66.reuse.H0_H0 ;  /* 0x20000042ff2a7230 */ /* 0x100fe20000004100 */
[----:B------:R2:W-:Y:S01]  /*75f0*/  STSM.16.M88.4 [R96+0x2400], R68 ;  /* 0x0024004460007844 */ /* 0x0005e20000000200 */
[----:B-1----:R-:W-:Y:S01]  /*7600*/  F2FP.F16.F32.PACK_AB R52, R17, R16 ;  /* 0x000000101134723e */ /* 0x002fe200000000ff */
[----:B------:R-:W-:Y:S01]  /*7610*/  FFMA R23, R41, R40, R23 ;  /* 0x0000002829177223 */ /* 0x000fe20000000017 */
        /* <DEDUP_REMOVED lines=19> */
[C---:B------:R-:W-:Y:S01]  /*7750*/  FFMA R25, R41.reuse, R42, R25 ;  /* 0x0000002a29197223 */ /* 0x040fe20000000019 */
[----:B------:R-:W-:Y:S02]  /*7760*/  HADD2.F32 R40, -RZ, R73.H1_H1 ;  /* 0x30000049ff287230 */ /* 0x000fe40000004100 */
[C---:B------:R-:W-:Y:S01]  /*7770*/  FFMA R26, R41.reuse, R43, R26 ;  /* 0x0000002b291a7223 */ /* 0x040fe2000000001a */
[C---:B------:R-:W-:Y:S01]  /*7780*/  FMUL R31, R38.reuse, R31 ;  /* 0x0000001f261f7220 */ /* 0x040fe20000400000 */
[--C-:B------:R-:W-:Y:S02]  /*7790*/  HADD2.F32 R43, -RZ, R74.reuse.H0_H0 ;  /* 0x2000004aff2b7230 */ /* 0x100fe40000004100 */
[C---:B------:R-:W-:Y:S01]  /*77a0*/  FMUL R28, R38.reuse, R32 ;  /* 0x00000020261c7220 */ /* 0x040fe20000400000 */
[----:B------:R-:W-:Y:S02]  /*77b0*/  HADD2.F32 R42, -RZ, R74.H1_H1 ;  /* 0x3000004aff2a7230 */ /* 0x000fe40000004100 */
[C---:B------:R-:W-:Y:S01]  /*77c0*/  FMUL R29, R38.reuse, R33 ;  /* 0x00000021261d7220 */ /* 0x040fe20000400000 */
[--C-:B------:R-:W-:Y:S02]  /*77d0*/  HADD2.F32 R45, -RZ, R75.reuse.H0_H0 ;  /* 0x2000004bff2d7230 */ /* 0x100fe40000004100 */
[C---:B------:R-:W-:Y:S01]  /*77e0*/  FMUL R30, R38.reuse, R34 ;  /* 0x00000022261e7220 */ /* 0x040fe20000400000 */
[----:B------:R-:W-:Y:S02]  /*77f0*/  HADD2.F32 R44, -RZ, R75.H1_H1 ;  /* 0x3000004bff2c7230 */ /* 0x000fe40000004100 */
[C---:B------:R-:W-:Y:S01]  /*7800*/  FFMA R31, R41.reuse, R40, R31 ;  /* 0x00000028291f7223 */ /* 0x040fe2000000001f */
        /* <DEDUP_REMOVED lines=9> */
[----:B------:R2:W-:Y:S01]  /*78a0*/  STSM.16.M88.4 [R99+0x2000], R52 ;  /* 0x0020003463007844 */ /* 0x0005e20000000200 */
[----:B------:R-:W-:Y:S02]  /*78b0*/  F2FP.F16.F32.PACK_AB R106, R29, R28 ;  /* 0x0000001c1d6a723e */ /* 0x000fe400000000ff */
[----:B------:R-:W-:Y:S02]  /*78c0*/  F2FP.F16.F32.PACK_AB R107, R35, R30 ;  /* 0x0000001e236b723e */ /* 0x000fe400000000ff */
[----:B----4-:R-:W-:Y:S03]  /*78d0*/  @P6 PRMT R102, R101, 0x654, R102 ;  /* 0x0000065465666816 */ /* 0x010fe60000000066 */
[----:B------:R2:W-:Y:S01]  /*78e0*/  STSM.16.M88.4 [R100+0x2000], R104 ;  /* 0x0020006864007844 */ /* 0x0005e20000000200 */
[----:B------:R-:W-:Y:S01]  /*78f0*/  @!PT LDS RZ, [RZ] ;  /* 0x00000000fffff984 */ /* 0x000fe20000000800 */
[----:B------:R-:W-:Y:S01]  /*7900*/  @!PT LDS RZ, [RZ] ;  /* 0x00000000fffff984 */ /* 0x000fe20000000800 */
[----:B------:R-:W-:Y:S01]  /*7910*/  @!PT LDS RZ, [RZ] ;  /* 0x00000000fffff984 */ /* 0x000fe20000000800 */
[----:B------:R-:W-:Y:S01]  /*7920*/  @!PT LDS RZ, [RZ] ;  /* 0x00000000fffff984 */ /* 0x000fe20000000800 */
[----:B------:R1:W-:Y:S07]  /*7930*/  MEMBAR.ALL.CTA ;  /* 0x0000000000007992 */ /* 0x0003ee0000008000 */
[----:B-1----:R-:W1:Y:S02]  /*7940*/  FENCE.VIEW.ASYNC.S ;  /* 0x00000000000073c6 */ /* 0x002e640000000000 */
[----:B-1----:R-:W-:Y:S06]  /*7950*/  BAR.SYNC.DEFER_BLOCKING 0x1, 0x80 ;  /* 0x0042000000007b1d */ /* 0x002fec0000010000 */
[----:B------:R-:W-:Y:S05]  /*7960*/  @P0 BRA `(.L_x_116) ;  /* 0x0000000000280947 */ /* 0x000fea0003800000 */
[----:B------:R-:W1:Y:S01]  /*7970*/  LDCU.64 UR6, c[0x0][0x348] ;  /* 0x00006900ff0677ac */ /* 0x000e620008000a00 */
[----:B------:R-:W-:Y:S02]  /*7980*/  UIADD3 UR9, UPT, UPT, UR49, 0x40, URZ ;  /* 0x0000004031097890 */ /* 0x000fe4000fffe0ff */
[----:B------:R-:W-:Y:S01]  /*7990*/  UIADD3 UR8, UPT, UPT, UR44, 0x2400, URZ ;  /* 0x000024002c087890 */ /* 0x000fe2000fffe0ff */
[----:B------:R-:W-:Y:S01]  /*79a0*/  UMOV UR10, UR50 ;  /* 0x00000032000a7c82 */ /* 0x000fe20008000000 */
[----:B------:R-:W-:Y:S01]  /*79b0*/  UMOV UR11, UR36 ;  /* 0x00000024000b7c82 */ /* 0x000fe20008000000 */
[----:B-1----:R-:W-:Y:S04]  /*79c0*/  UIADD3 UR4, UP0, UPT, UR6, 0x680, URZ ;  /* 0x0000068006047890 */ /* 0x002fe8000ff1e0ff */
[----:B------:R-:W-:Y:S09]  /*79d0*/  UIADD3.X UR5, UPT, UPT, URZ, UR7, URZ, UP0, !UPT ;  /* 0x00000007ff057290 */ /* 0x000ff200087fe4ff */
[----:B------:R1:W-:Y:S01]  /*79e0*/  UTMASTG.3D [UR8], [UR4] ;  /* 0x00000008040073b5 */ /* 0x0003e20008010000 */
[----:B------:R0:W-:Y:S01]  /*79f0*/  UTMACMDFLUSH ;  /* 0x00000000000079b7 */ /* 0x0001e20000000000 */
[----:B-1----:R-:W-:Y:S04]  /*7a00*/  DEPBAR.LE SB0, 0x1 ;  /* 0x000080400000791a */ /* 0x002fe80000000000 */
.L_x_116:
[----:B------:R-:W-:Y:S05]  /*7a10*/  BSYNC.RECONVERGENT B0 ;  /* 0x0000000000007941 */ /* 0x000fea0003800200 */
.L_x_115:
[----:B------:R-:W-:Y:S01]  /*7a20*/  BAR.SYNC.DEFER_BLOCKING 0x1, 0x80 ;  /* 0x0042000000007b1d */ /* 0x000fe20000010000 */
[----:B------:R-:W-:Y:S04]  /*7a30*/  UIADD3 UR4, UPT, UPT, UR46, 0x1, URZ ;  /* 0x000000012e047890 */ /* 0x000fe8000fffe0ff */
[----:B------:R-:W-:Y:S04]  /*7a40*/  UISETP.NE.AND UP0, UPT, UR4, 0x4, UPT ;  /* 0x000000040400788c */ /* 0x000fe8000bf05270 */
[----:B------:R-:W-:Y:S01]  /*7a50*/  USEL UR45, UR4, URZ, UP0 ;  /* 0x000000ff042d7287 */ /* 0x000fe20008000000 */
[----:B------:R1:W-:Y:S01]  /*7a60*/  @P6 SYNCS.ARRIVE.TRANS64.RED.A1T0 RZ, [R102+URZ], RZ ;  /* 0x000000ff66ff69a7 */ /* 0x0003e200081004ff */
[----:B------:R-:W-:Y:S01]  /*7a70*/  BSSY B1, `(.L_x_117) ;  /* 0x0000018000017945 */ /* 0x000fe20003800000 */
[----:B------:R-:W3:Y:S02]  /*7a80*/  @P6 SYNCS.PHASECHK.TRANS64.TRYWAIT P0, [R63+URZ+0x50], R108 ;  /* 0x0000506c3f0065a7 */ /* 0x000ee400080011ff */
[----:B---3--:R-:W-:Y:S01]  /*7a90*/  @P6 SEL R60, RZ, 0x1, !P0 ;  /* 0x00000001ff3c6807 */ /* 0x008fe20004000000 */
[----:B-1----:R-:W-:Y:S06]  /*7aa0*/  @!P6 BRA `(.L_x_118) ;  /* 0x000000000050e947 */ /* 0x002fec0003800000 */
        /* <DEDUP_REMOVED lines=8> */
[----:B------:R-:W-:Y:S04]  /*7b30*/  SHF.L.U32 R4, R91, 0x1f, RZ ;  /* 0x0000001f5b047819 */ /* 0x000fe800000006ff */
[----:B------:R-:W1:Y:S02]  /*7b40*/  SYNCS.PHASECHK.TRANS64.TRYWAIT P0, [R63+URZ+0x50], R4 ;  /* 0x000050043f0075a7 */ /* 0x000e6400080011ff */
[----:B-1----:R-:W-:Y:S05]  /*7b50*/  @!P0 BRA `(.L_x_121) ;  /* 0x00000024009c8947 */ /* 0x002fea0003800000 */
.L_x_120:
[----:B------:R-:W-:Y:S05]  /*7b60*/  BSYNC B0 ;  /* 0x0000000000007941 */ /* 0x000fea0003800000 */
.L_x_119:
[----:B------:R-:W-:Y:S02]  /*7b70*/  ISETP.NE.AND P0, PT, R61, RZ, PT ;  /* 0x000000ff3d00720c */ /* 0x000fe40003f05270 */
[----:B------:R-:W-:Y:S11]  /*7b80*/  IADD3 R46, PT, PT, R46, 0x1, RZ ;  /* 0x000000012e2e7810 */ /* 0x000ff60007ffe0ff */
[----:B-1----:R-:W-:Y:S01]  /*7b90*/  @P0 IMAD.IADD R4, R92, 0x1, R3 ;  /* 0x000000015c040824 */ /* 0x002fe200078e0203 */
[----:B------:R-:W-:Y:S05]  /*7ba0*/  @P0 WARPSYNC.ALL ;  /* 0x0000000000000948 */ /* 0x000fea0003800000 */
[----:B------:R1:W3:Y:S04]  /*7bb0*/  @P0 LDSM.16.M88.4 R48, [R2+UR44+0x400] ;  /* 0x0004002c0230083b */ /* 0x0002e80008000200 */
[----:B------:R1:W4:Y:S04]  /*7bc0*/  @P0 LDSM.16.M88.4 R56, [R0+0x400] ;  /* 0x000400000038083b */ /* 0x0003280000000200 */
[----:B------:R1:W1:Y:S04]  /*7bd0*/  @P0 LDSM.16.M88.4 R64, [R3+0x400] ;  /* 0x000400000340083b */ /* 0x0002680000000200 */
[----:B------:R1:W1:Y:S02]  /*7be0*/  @P0 LDSM.16.M88.4 R72, [R4+0x400] ;  /* 0x000400000448083b */ /* 0x0002640000000200 */
.L_x_118:
[----:B------:R-:W-:Y:S05]  /*7bf0*/  BSYNC B1 ;  /* 0x0000000000017941 */ /* 0x000fea0003800000 */
.L_x_117:
[----:B-1----:R-:W-:Y:S05]  /*7c00*/  VIADD R3, R39, 0x80 ;  /* 0x0000008027037836 */ /* 0x002fea0000000000 */
[----:B------:R-:W-:Y:S04]  /*7c10*/  SHF.R.U32.HI R3, RZ, 0x15, R3 ;  /* 0x00000015ff037819 */ /* 0x000fe80000011603 */
[----:B------:R-:W-:Y:S11]  /*7c20*/  LOP3.LUT P0, RZ, R3, 0x3, R82, 0x48, !PT ;  /* 0x0000000303ff7812 */ /* 0x000ff60007804852 */
[----:B------:R-:W-:Y:S02]  /*7c30*/  @!UPT UIADD3 URZ, UPT, UPT, URZ, URZ, URZ ;  /* 0x000000fffffff290 */ /* 0x000fe4000fffe0ff */
[----:B------:R-:W-:Y:S05]  /*7c40*/  @!P0 BRA `(.L_x_122) ;  /* 0x0000000000408947 */ /* 0x000fea0003800000 */
[----:B------:R-:W1:Y:S01]  /*7c50*/  LDCU.64 UR8, c[0x4][0x70] ;  /* 0x01000e00ff0877ac */ /* 0x000e620008000a00 */
[----:B------:R-:W-:Y:S01]  /*7c60*/  MOV R3, 0x0 ;  /* 0x0000000000037802 */ /* 0x000fe20000000f00 */
[----:B------:R-:W-:Y:S02]  /*7c70*/  HFMA2 R12, -RZ, RZ, 0, 5.9604644775390625e-08 ;  /* 0x00000001ff0c7431 */ /* 0x000fe400000001ff */
[----:B------:R-:W-:Y:S02]  /*7c80*/  IMAD.MOV.U32 R8, RZ, RZ, 0x192 ;  /* 0x00000192ff087424 */ /* 0x000fe400078e00ff */
[----:B------:R-:W-:Y:S01]  /*7c90*/  IMAD.MOV.U32 R13, RZ, RZ, RZ ;  /* 0x000000ffff0d7224 */ /* 0x000fe200078e00ff */
[----:B------:R-:W5:Y:S01]  /*7ca0*/  LDCU.64 UR6, c[0x4][0x78] ;  /* 0x01000f00ff0677ac */ /* 0x000f620008000a00 */
[----:B------:R-:W2:Y:S01]  /*7cb0*/  LDC.64 R2, c[0x4][R3] ;  /* 0x0100000003027b82 */ /* 0x000ea20000000a00 */
[----:B------:R-:W3:Y:S01]  /*7cc0*/  LDCU.64 UR4, c[0x4][0x10] ;  /* 0x01000200ff0477ac */ /* 0x000ee20008000a00 */
[----:B-1----:R-:W-:Y:S01]  /*7cd0*/  MOV R5, UR9 ;  /* 0x0000000900057c02 */ /* 0x002fe20008000f00 */
[----:B------:R-:W-:Y:S01]  /*7ce0*/  IMAD.U32 R4, RZ, RZ, UR8 ;  /* 0x00000008ff047e24 */ /* 0x000fe2000f8e00ff */
[----:B-----5:R-:W-:Y:S01]  /*7cf0*/  MOV R7, UR7 ;  /* 0x0000000700077c02 */ /* 0x020fe20008000f00 */
[----:B------:R-:W-:Y:S01]  /*7d00*/  IMAD.U32 R6, RZ, RZ, UR6 ;  /* 0x00000006ff067e24 */ /* 0x000fe2000f8e00ff */
[----:B---3--:R-:W-:Y:S01]  /*7d10*/  MOV R11, UR5 ;  /* 0x00000005000b7c02 */ /* 0x008fe20008000f00 */
[----:B------:R-:W-:Y:S02]  /*7d20*/  IMAD.U32 R10, RZ, RZ, UR4 ;  /* 0x00000004ff0a7e24 */ /* 0x000fe4000f8e00ff */
[----:B------:R-:W-:Y:S07]  /*7d30*/  LEPC R20, `(.L_x_122) ;  /* 0x000000001014794e */ /* 0x000fee0000000000 */
[----:B--2-4-:R-:W-:Y:S05]  /*7d40*/  CALL.ABS.NOINC R2 ;  /* 0x0000000002007343 */ /* 0x014fea0003c00000 */
.L_x_122:
[----:B------:R-:W-:Y:S05]  /*7d50*/  WARPSYNC.ALL ;  /* 0x0000000000007948 */ /* 0x000fea0003800000 */
[----:B------:R-:W-:Y:S01]  /*7d60*/  R2UR UR4, R39 ;  /* 0x00000000270472ca */ /* 0x000fe200000e0000 */
[--C-:B---3--:R-:W-:Y:S01]  /*7d70*/  HADD2.F32 R40, -RZ, R48.reuse.H0_H0 ;  /* 0x20000030ff287230 */ /* 0x108fe20000004100 */
[----:B------:R-:W-:Y:S01]  /*7d80*/  ISETP.NE.AND P6, PT, R95, RZ, PT ;  /* 0x000000ff5f00720c */ /* 0x000fe20003fc5270 */
[----:B------:R-:W-:Y:S01]  /*7d90*/  HADD2.F32 R43, -RZ, R48.H1_H1 ;  /* 0x30000030ff2b7230 */ /* 0x000fe20000004100 */
[----:B------:R-:W-:Y:S01]  /*7da0*/  ISETP.NE.AND P0, PT, R94, RZ, PT ;  /* 0x000000ff5e00720c */ /* 0x000fe20003f05270 */
[----:B------:R-:W-:Y:S01]  /*7db0*/  HADD2.F32 R42, -RZ, R49.H0_H0 ;  /* 0x20000031ff2a7230 */ /* 0x000fe20000004100 */
[----:B------:R-:W-:Y:S01]  /*7dc0*/  MOV R63, UR45 ;  /* 0x0000002d003f7c02 */ /* 0x000fe20008000f00 */
[--C-:B------:R-:W-:Y:S01]  /*7dd0*/  HADD2.F32 R45, -RZ, R51.reuse.H0_H0 ;  /* 0x20000033ff2d7230 */ /* 0x100fe20000004100 */
[----:B------:R-:W-:Y:S01]  /*7de0*/  BSSY.RECONVERGENT B0, `(.L_x_123) ;  /* 0x0000089000007945 */ /* 0x000fe20003800200 */
[----:B------:R-:W-:Y:S01]  /*7df0*/  HADD2.F32 R44, -RZ, R51.H1_H1 ;  /* 0x30000033ff2c7230 */ /* 0x000fe20000004100 */
[----:B------:R-:W-:Y:S03]  /*7e00*/  LEA R108, R46, UR44, 0x3 ;  /* 0x0000002c2e6c7c11 */ /* 0x000fe6000f8e18ff */
[----:B------:R-:W1:Y:S02]  /*7e10*/  LDTM.16dp256bit.x8 R4, tmem[UR4+0x80] ;  /* 0x00008004000479ee */ /* 0x000e6400081a0000 */
[----:B------:R-:W-:Y:S04]  /*7e20*/  @P6 LEA R63, R63, UR44, 0x3 ;  /* 0x0000002c3f3f6c11 */ /* 0x000fe8000f8e18ff */
[----:B------:R-:W-:Y:S02]  /*7e30*/  @P6 IADD3 R102, PT, PT, R63, 0x70, RZ ;  /* 0x000000703f666810 */ /* 0x000fe40007ffe0ff */
[----:B------:R-:W-:Y:S02]  /*7e40*/  @P6 SHF.L.U32 R63, R91, 0x1f, RZ ;  /* 0x0000001f5b3f6819 */ /* 0x000fe400000006ff */
[----:B------:R-:W-:Y:S01]  /*7e50*/  @P6 PRMT R102, R101, 0x654, R102 ;  /* 0x0000065465666816 */ /* 0x000fe20000000066 */
[C---:B-1----:R-:W-:Y:S01]  /*7e60*/  FMUL R0, R38.reuse, R4 ;  /* 0x0000000426007220 */ /* 0x042fe20000400000 */
[C---:B------:R-:W-:Y:S01]  /*7e70*/  FMUL R2, R38.reuse, R5 ;  /* 0x0000000526027220 */ /* 0x040fe20000400000 */
[C---:B------:R-:W-:Y:S01]  /*7e80*/  FMUL R3, R38.reuse, R6 ;  /* 0x0000000626037220 */ /* 0x040fe20000400000 */
        /* <DEDUP_REMOVED lines=8> */
[----:B--2---:R-:W-:Y:S01]  /*7f10*/  F2FP.F16.F32.PACK_AB R68, R2, R0 ;  /* 0x000000000244723e */ /* 0x004fe200000000ff */
[C---:B------:R-:W-:Y:S01]  /*7f20*/  FFMA R7, R41.reuse, R40, R7 ;  /* 0x0000002829077223 */ /* 0x040fe20000000007 */
[----:B------:R-:W-:Y:S01]  /*7f30*/  FFMA R4, R41, R43, R4 ;  /* 0x0000002b29047223 */ /* 0x000fe20000000004 */
[C---:B------:R-:W-:Y:S01]  /*7f40*/  FMUL R5, R38.reuse, R9 ;  /* 0x0000000926057220 */ /* 0x040fe20000400000 */
[C---:B------:R-:W-:Y:S01]  /*7f50*/  FMUL R6, R38.reuse, R10 ;  /* 0x0000000a26067220 */ /* 0x040fe20000400000 */
[C---:B------:R-:W-:Y:S01]  /*7f60*/  FMUL R11, R38.reuse, R11 ;  /* 0x0000000b260b7220 */ /* 0x040fe20000400000 */
[--C-:B----4-:R-:W-:Y:S01]  /*7f70*/  HADD2.F32 R40, -RZ, R56.reuse.H0_H0 ;  /* 0x20000038ff287230 */ /* 0x110fe20000004100 */
[----:B------:R-:W-:Y:S01]  /*7f80*/  F2FP.F16.F32.PACK_AB R69, R7, R3 ;  /* 0x000000030745723e */ /* 0x000fe200000000ff */
[C---:B------:R-:W-:Y:S01]  /*7f90*/  FFMA R5, R41.reuse, R42, R5 ;  /* 0x0000002a29057223 */ /* 0x040fe20000000005 */
[C---:B------:R-:W-:Y:S01]  /*7fa0*/  FFMA R6, R41.reuse, R45, R6 ;  /* 0x0000002d29067223 */ /* 0x040fe20000000006 */
[----:B------:R-:W-:Y:S01]  /*7fb0*/  FFMA R11, R41, R44, R11 ;  /* 0x0000002c290b7223 */ /* 0x000fe2000000000b */
[C---:B------:R-:W-:Y:S01]  /*7fc0*/  FMUL R8, R38.reuse, R12 ;  /* 0x0000000c26087220 */ /* 0x040fe20000400000 */
[----:B------:R-:W-:Y:S01]  /*7fd0*/  HADD2.F32 R42, -RZ, R56.H1_H1 ;  /* 0x30000038ff2a7230 */ /* 0x000fe20000004100 */
[----:B------:R-:W-:Y:S01]  /*7fe0*/  F2FP.F16.F32.PACK_AB R70, R5, R4 ;  /* 0x000000040546723e */ /* 0x000fe200000000ff */
[C---:B------:R-:W-:Y:S01]  /*7ff0*/  FMUL R9, R38.reuse, R13 ;  /* 0x0000000d26097220 */ /* 0x040fe20000400000 */
[----:B------:R-:W-:Y:S01]  /*8000*/  F2FP.F16.F32.PACK_AB R71, R11, R6 ;  /* 0x000000060b47723e */ /* 0x000fe200000000ff */
[C---:B------:R-:W-:Y:S01]  /*8010*/  FFMA R8, R41.reuse, R40, R8 ;  /* 0x0000002829087223 */ /* 0x040fe20000000008 */
[--C-:B------:R-:W-:Y:S02]  /*8020*/  HADD2.F32 R43, -RZ, R57.reuse.H0_H0 ;  /* 0x20000039ff2b7230 */ /* 0x100fe40000004100 */
[----:B------:R-:W-:Y:S01]  /*8030*/  FFMA R9, R41, R42, R9 ;  /* 0x0000002a29097223 */ /* 0x000fe20000000009 */
[C---:B------:R-:W-:Y:S01]  /*8040*/  FMUL R10, R38.reuse, R14 ;  /* 0x0000000e260a7220 */ /* 0x040fe20000400000 */
[----:B------:R-:W-:Y:S01]  /*8050*/  HADD2.F32 R40, -RZ, R57.H1_H1 ;  /* 0x30000039ff287230 */ /* 0x000fe20000004100 */
[----:B------:R1:W-:Y:S01]  /*8060*/  STSM.16.M88.4 [R97+0x4400], R68 ;  /* 0x0044004461007844 */ /* 0x0003e20000000200 */
[C---:B------:R-:W-:Y:S01]  /*8070*/  FMUL R15, R38.reuse, R15 ;  /* 0x0000000f260f7220 */ /* 0x040fe20000400000 */
[----:B------:R-:W-:Y:S01]  /*8080*/  F2FP.F16.F32.PACK_AB R52, R9, R8 ;  /* 0x000000080934723e */ /* 0x000fe200000000ff */
[C---:B------:R-:W-:Y:S01]  /*8090*/  FFMA R10, R41.reuse, R43, R10 ;  /* 0x0000002b290a7223 */ /* 0x040fe2000000000a */
[--C-:B------:R-:W-:Y:S02]  /*80a0*/  HADD2.F32 R42, -RZ, R58.reuse.H0_H0 ;  /* 0x2000003aff2a7230 */ /* 0x100fe40000004100 */
        /* <DEDUP_REMOVED lines=26> */
[----:B-1----:R-:W-:Y:S01]  /*8250*/  F2FP.F16.F32.PACK_AB R68, R17, R16 ;  /* 0x000000101144723e */ /* 0x002fe200000000ff */
        /* <DEDUP_REMOVED lines=45> */
[----:B------:R-:W-:Y:S05]  /*8530*/  F2FP.F16.F32.PACK_AB R107, R35, R30 ;  /* 0x0000001e236b723e */ /* 0x000fea00000000ff */
        /* <DEDUP_REMOVED lines=19> */
.L_x_124:
[----:B------:R-:W-:Y:S05]  /*8670*/  BSYNC.RECONVERGENT B0 ;  /* 0x0000000000007941 */ /* 0x000fea0003800200 */
.L_x_123:
        /* <DEDUP_REMOVED lines=20> */
.L_x_128:
[----:B------:R-:W-:Y:S05]  /*87c0*/  BSYNC B0 ;  /* 0x0000000000007941 */ /* 0x000fea0003800000 */
.L_x_127:
[----:B------:R-:W-:Y:S11]  /*87d0*/  ISETP.NE.AND P0, PT, R61, RZ, PT ;  /* 0x000000ff3d00720c */ /* 0x000ff60003f05270 */
[----:B------:R-:W-:Y:S02]  /*87e0*/  @!UPT UIADD3 URZ, UPT, UPT, URZ, URZ, URZ ;  /* 0x000000fffffff290 */ /* 0x000fe4000fffe0ff */
[----:B------:R-:W-:Y:S01]  /*87f0*/  @P0 IADD3 R2, PT, PT, R92, R5, RZ ;  /* 0x000000055c020210 */ /* 0x000fe20007ffe0ff */
[----:B------:R-:W-:Y:S05]  /*8800*/  @P0 WARPSYNC.ALL ;  /* 0x0000000000000948 */ /* 0x000fea0003800000 */
[----:B------:R3:W4:Y:S04]  /*8810*/  @P0 LDSM.16.M88.4 R48, [R46+UR44+0x400] ;  /* 0x0004002c2e30083b */ /* 0x0007280008000200 */
[----:B------:R3:W1:Y:S04]  /*8820*/  @P0 LDSM.16.M88.4 R56, [R0+0x400] ;  /* 0x000400000038083b */ /* 0x0006680000000200 */
[----:B------:R3:W1:Y:S04]  /*8830*/  @P0 LDSM.16.M88.4 R64, [R5+0x400] ;  /* 0x000400000540083b */ /* 0x0006680000000200 */
[----:B------:R3:W1:Y:S02]  /*8840*/  @P0 LDSM.16.M88.4 R72, [R2+0x400] ;  /* 0x000400000248083b */ /* 0x0006640000000200 */
.L_x_126:
[----:B------:R-:W-:Y:S05]  /*8850*/  BSYNC B1 ;  /* 0x0000000000017941 */ /* 0x000fea0003800000 */
.L_x_125:
        /* <DEDUP_REMOVED lines=11> */
[----:B---3--:R-:W3:Y:S01]  /*8910*/  LDC.64 R2, c[0x4][R3] ;  /* 0x0100000003027b82 */ /* 0x008ee20000000a00 */
[----:B------:R-:W2:Y:S01]  /*8920*/  LDCU.64 UR4, c[0x4][0x10] ;  /* 0x01000200ff0477ac */ /* 0x000ea20008000a00 */
[----:B-1----:R-:W-:Y:S01]  /*8930*/  MOV R5, UR9 ;  /* 0x0000000900057c02 */ /* 0x002fe20008000f00 */
[----:B------:R-:W-:Y:S01]  /*8940*/  IMAD.U32 R4, RZ, RZ, UR8 ;  /* 0x00000008ff047e24 */ /* 0x000fe2000f8e00ff */
[----:B-----5:R-:W-:Y:S01]  /*8950*/  MOV R7, UR7 ;  /* 0x0000000700077c02 */ /* 0x020fe20008000f00 */
[----:B------:R-:W-:Y:S01]  /*8960*/  IMAD.U32 R6, RZ, RZ, UR6 ;  /* 0x00000006ff067e24 */ /* 0x000fe2000f8e00ff */
[----:B--2---:R-:W-:Y:S01]  /*8970*/  MOV R11, UR5 ;  /* 0x00000005000b7c02 */ /* 0x004fe20008000f00 */
[----:B------:R-:W-:Y:S02]  /*8980*/  IMAD.U32 R10, RZ, RZ, UR4 ;  /* 0x00000004ff0a7e24 */ /* 0x000fe4000f8e00ff */
[----:B------:R-:W-:Y:S07]  /*8990*/  LEPC R20, `(.L_x_130) ;  /* 0x000000001014794e */ /* 0x000fee0000000000 */
[----:B---34-:R-:W-:Y:S05]  /*89a0*/  CALL.ABS.NOINC R2 ;  /* 0x0000000002007343 */ /* 0x018fea0003c00000 */
.L_x_130:
[----:B------:R-:W-:Y:S01]  /*89b0*/  ISETP.NE.AND P0, PT, R94, RZ, PT ;  /* 0x000000ff5e00720c */ /* 0x000fe20003f05270 */
[----:B------:R-:W-:Y:S05]  /*89c0*/  WARPSYNC.ALL ;  /* 0x0000000000007948 */ /* 0x000fea0003800000 */
[----:B------:R-:W-:Y:S01]  /*89d0*/  R2UR UR4, R39 ;  /* 0x00000000270472ca */ /* 0x000fe200000e0000 */
[--C-:B----4-:R-:W-:Y:S01]  /*89e0*/  HADD2.F32 R40, -RZ, R48.reuse.H0_H0 ;  /* 0x20000030ff287230 */ /* 0x110fe20000004100 */
[----:B------:R-:W1:Y:S01]  /*89f0*/  S2UR UR6, SR_CgaCtaId ;  /* 0x00000000000679c3 */ /* 0x000e620000008800 */
[----:B------:R-:W-:Y:S01]  /*8a00*/  HADD2.F32 R42, -RZ, R48.H1_H1 ;  /* 0x30000030ff2a7230 */ /* 0x000fe20000004100 */
[----:B------:R-:W-:Y:S01]  /*8a10*/  R2UR UR5, R98 ;  /* 0x00000000620572ca */ /* 0x000fe200000e0000 */
[--C-:B------:R-:W-:Y:S01]  /*8a20*/  HADD2.F32 R43, -RZ, R49.reuse.H0_H0 ;  /* 0x20000031ff2b7230 */ /* 0x100fe20000004100 */
[----:B------:R-:W-:Y:S01]  /*8a30*/  BSSY.RECONVERGENT B0, `(.L_x_131) ;  /* 0x0000089000007945 */ /* 0x000fe20003800200 */
[----:B------:R-:W-:Y:S02]  /*8a40*/  HADD2.F32 R44, -RZ, R49.H1_H1 ;  /* 0x30000031ff2c7230 */ /* 0x000fe40000004100 */
[--C-:B------:R-:W-:Y:S02]  /*8a50*/  HADD2.F32 R45, -RZ, R50.reuse.H0_H0 ;  /* 0x20000032ff2d7230 */ /* 0x100fe40000004100 */
[----:B---3--:R-:W-:Y:S02]  /*8a60*/  HADD2.F32 R46, -RZ, R50.H1_H1 ;  /* 0x30000032ff2e7230 */ /* 0x008fe40000004100 */
[----:B------:R-:W3:Y:S01]  /*8a70*/  LDTM.16dp256bit.x8 R4, tmem[UR4+0xc0] ;  /* 0x0000c004000479ee */ /* 0x000ee200081a0000 */
[----:B------:R-:W-:Y:S01]  /*8a80*/  NOP ;  /* 0x0000000000007918 */ /* 0x000fe20000000000 */
[--C-:B------:R-:W-:Y:S02]  /*8a90*/  HADD2.F32 R47, -RZ, R51.reuse.H0_H0 ;  /* 0x20000033ff2f7230 */ /* 0x100fe40000004100 */
[----:B------:R-:W-:Y:S01]  /*8aa0*/  UIADD3 UR4, UPT, UPT, UR5, 0xe0, URZ ;  /* 0x000000e005047890 */ /* 0x000fe2000fffe0ff */
[----:B------:R-:W-:Y:S02]  /*8ab0*/  HADD2.F32 R49, -RZ, R51.H1_H1 ;  /* 0x30000033ff317230 */ /* 0x000fe40000004100 */
[--C-:B------:R-:W-:Y:S02]  /*8ac0*/  HADD2.F32 R48, -RZ, R56.reuse.H0_H0 ;  /* 0x20000038ff307230 */ /* 0x100fe40000004100 */
[----:B------:R-:W-:Y:S02]  /*8ad0*/  HADD2.F32 R51, -RZ, R56.H1_H1 ;  /* 0x30000038ff337230 */ /* 0x000fe40000004100 */
[--C-:B------:R-:W-:Y:S02]  /*8ae0*/  HADD2.F32 R50, -RZ, R57.reuse.H0_H0 ;  /* 0x20000039ff327230 */ /* 0x100fe40000004100 */
[----:B--2---:R-:W-:Y:S02]  /*8af0*/  HADD2.F32 R52, -RZ, R57.H1_H1 ;  /* 0x30000039ff347230 */ /* 0x004fe40000004100 */
[--C-:B------:R-:W-:Y:S02]  /*8b00*/  HADD2.F32 R53, -RZ, R58.reuse.H0_H0 ;  /* 0x2000003aff357230 */ /* 0x100fe40000004100 */
[----:B------:R-:W-:Y:S02]  /*8b10*/  HADD2.F32 R54, -RZ, R58.H1_H1 ;  /* 0x3000003aff367230 */ /* 0x000fe40000004100 */
[--C-:B------:R-:W-:Y:S02]  /*8b20*/  HADD2.F32 R55, -RZ, R59.reuse.H0_H0 ;  /* 0x2000003bff377230 */ /* 0x100fe40000004100 */
[----:B------:R-:W-:Y:S02]  /*8b30*/  HADD2.F32 R56, -RZ, R59.H1_H1 ;  /* 0x3000003bff387230 */ /* 0x000fe40000004100 */
[--C-:B------:R-:W-:Y:S01]  /*8b40*/  HADD2.F32 R57, -RZ, R64.reuse.H0_H0 ;  /* 0x20000040ff397230 */ /* 0x100fe20000004100 */
[----:B-1----:R-:W-:Y:S01]  /*8b50*/  UPRMT UR4, UR6, 0x654, UR4 ;  /* 0x0000065406047896 */ /* 0x002fe20008000004 */
[C---:B---3--:R-:W-:Y:S01]  /*8b60*/  FMUL R4, R38.reuse, R4 ;  /* 0x0000000426047220 */ /* 0x048fe20000400000 */
[C---:B------:R-:W-:Y:S01]  /*8b70*/  FMUL R5, R38.reuse, R5 ;  /* 0x0000000526057220 */ /* 0x040fe20000400000 */
[C---:B------:R-:W-:Y:S01]  /*8b80*/  FMUL R6, R38.reuse, R6 ;  /* 0x0000000626067220 */ /* 0x040fe20000400000 */
[C---:B------:R-:W-:Y:S01]  /*8b90*/  FMUL R7, R38.reuse, R7 ;  /* 0x0000000726077220 */ /* 0x040fe20000400000 */
[C---:B------:R-:W-:Y:S01]  /*8ba0*/  FFMA R4, R41.reuse, R40, R4 ;  /* 0x0000002829047223 */ /* 0x040fe20000000004 */
[C---:B------:R-:W-:Y:S01]  /*8bb0*/  FFMA R5, R41.reuse, R42, R5 ;  /* 0x0000002a29057223 */ /* 0x040fe20000000005 */
[C---:B------:R-:W-:Y:S01]  /*8bc0*/  FFMA R6, R41.reuse, R43, R6 ;  /* 0x0000002b29067223 */ /* 0x040fe20000000006 */
[----:B------:R-:W-:Y:S01]  /*8bd0*/  FFMA R7, R41, R44, R7 ;  /* 0x0000002c29077223 */ /* 0x000fe20000000007 */
[----:B------:R-:W-:Y:S01]  /*8be0*/  SYNCS.ARRIVE.TRANS64.RED.A1T0 RZ, [UR4], RZ ;  /* 0x000000ffffff79a7 */ /* 0x000fe20008100404 */
[C---:B------:R-:W-:Y:S01]  /*8bf0*/  FMUL R8, R38.reuse, R8 ;  /* 0x0000000826087220 */ /* 0x040fe20000400000 */
[----:B------:R-:W-:Y:S01]  /*8c00*/  F2FP.F16.F32.PACK_AB R104, R5, R4 ;  /* 0x000000040568723e */ /* 0x000fe200000000ff */
[C---:B------:R-:W-:Y:S01]  /*8c10*/  FMUL R9, R38.reuse, R9 ;  /* 0x0000000926097220 */ /* 0x040fe20000400000 */
[----:B------:R-:W-:Y:S01]  /*8c20*/  F2FP.F16.F32.PACK_AB R105, R7, R6 ;  /* 0x000000060769723e */ /* 0x000fe200000000ff */
[C---:B------:R-:W-:Y:S01]  /*8c30*/  FFMA R8, R41.reuse, R45, R8 ;  /* 0x0000002d29087223 */ /* 0x040fe20000000008 */
[C---:B------:R-:W-:Y:S01]  /*8c40*/  FMUL R0, R38.reuse, R10 ;  /* 0x0000000a26007220 */ /* 0x040fe20000400000 */
[C---:B------:R-:W-:Y:S01]  /*8c50*/  FFMA R9, R41.reuse, R46, R9 ;  /* 0x0000002e29097223 */ /* 0x040fe20000000009 */
[C---:B------:R-:W-:Y:S01]  /*8c60*/  FMUL R2, R38.reuse, R11 ;  /* 0x0000000b26027220 */ /* 0x040fe20000400000 */
[C---:B------:R-:W-:Y:S01]  /*8c70*/  FMUL R3, R38.reuse, R12 ;  /* 0x0000000c26037220 */ /* 0x040fe20000400000 */
[----:B------:R-:W-:Y:S01]  /*8c80*/  FFMA R0, R41, R47, R0 ;  /* 0x0000002f29007223 */ /* 0x000fe20000000000 */
[C---:B------:R-:W-:Y:S01]  /*8c90*/  FMUL R10, R38.reuse, R13 ;  /* 0x0000000d260a7220 */ /* 0x040fe20000400000 */
[----:B------:R-:W-:Y:S01]  /*8ca0*/  F2FP.F16.F32.PACK_AB R106, R9, R8 ;  /* 0x00000008096a723e */ /* 0x000fe200000000ff */
[C---:B------:R-:W-:Y:S01]  /*8cb0*/  FFMA R2, R41.reuse, R49, R2 ;  /* 0x0000003129027223 */ /* 0x040fe20000000002 */
[C---:B------:R-:W-:Y:S01]  /*8cc0*/  FFMA R3, R41.reuse, R48, R3 ;  /* 0x0000003029037223 */ /* 0x040fe20000000003 */
[C---:B------:R-:W-:Y:S01]  /*8cd0*/  FFMA R10, R41.reuse, R51, R10 ;  /* 0x00000033290a7223 */ /* 0x040fe2000000000a */
[C---:B------:R-:W-:Y:S01]  /*8ce0*/  FMUL R11, R38.reuse, R14 ;  /* 0x0000000e260b7220 */ /* 0x040fe20000400000 */
[----:B------:R-:W-:Y:S01]  /*8cf0*/  FMUL R15, R38, R15 ;  /* 0x0000000f260f7220 */ /* 0x000fe20000400000 */
[----:B------:R-:W-:Y:S01]  /*8d00*/  F2FP.F16.F32.PACK_AB R107, R2, R0 ;  /* 0x00000000026b723e */ /* 0x000fe200000000ff */
[----:B------:R-:W-:Y:S01]  /*8d10*/  FMUL R12, R38, R16 ;  /* 0x00000010260c7220 */ /* 0x000fe20000400000 */
[----:B------:R-:W-:Y:S01]  /*8d20*/  F2FP.F16.F32.PACK_AB R108, R10, R3 ;  /* 0x000000030a6c723e */ /* 0x000fe200000000ff */
[C---:B------:R-:W-:Y:S01]  /*8d30*/  FFMA R11, R41.reuse, R50, R11 ;  /* 0x00000032290b7223 */ /* 0x040fe2000000000b */
[C---:B------:R-:W-:Y:S01]  /*8d40*/  FFMA R15, R41.reuse, R52, R15 ;  /* 0x00000034290f7223 */ /* 0x040fe2000000000f */
[----:B------:R1:W-:Y:S01]  /*8d50*/  STSM.16.M88.4 [R97+0x6400], R104 ;  /* 0x0064006861007844 */ /* 0x0003e20000000200 */
[----:B------:R-:W-:Y:S01]  /*8d60*/  FFMA R12, R41, R53, R12 ;  /* 0x00000035290c7223 */ /* 0x000fe2000000000c */
[C---:B------:R-:W-:Y:S01]  /*8d70*/  FMUL R13, R38.reuse, R17 ;  /* 0x00000011260d7220 */ /* 0x040fe20000400000 */
[C---:B------:R-:W-:Y:S01]  /*8d80*/  FMUL R14, R38.reuse, R18 ;  /* 0x00000012260e7220 */ /* 0x040fe20000400000 */
[----:B------:R-:W-:Y:S01]  /*8d90*/  F2FP.F16.F32.PACK_AB R109, R15, R11 ;  /* 0x0000000b0f6d723e */ /* 0x000fe200000000ff */
[C---:B------:R-:W-:Y:S01]  /*8da0*/  FMUL R19, R38.reuse, R19 ;  /* 0x0000001326137220 */ /* 0x040fe20000400000 */
[C---:B------:R-:W-:Y:S01]  /*8db0*/  FFMA R13, R41.reuse, R54, R13 ;  /* 0x00000036290d7223 */ /* 0x040fe2000000000d */
[C---:B------:R-:W-:Y:S01]  /*8dc0*/  FFMA R14, R41.reuse, R55, R14 ;  /* 0x00000037290e7223 */ /* 0x040fe2000000000e */
[----:B------:R-:W-:Y:S02]  /*8dd0*/  HADD2.F32 R58, -RZ, R64.H1_H1 ;  /* 0x30000040ff3a7230 */ /* 0x000fe40000004100 */
[----:B------:R-:W-:Y:S01]  /*8de0*/  FFMA R19, R41, R56, R19 ;  /* 0x0000003829137223 */ /* 0x000fe20000000013 */
[C---:B------:R-:W-:Y:S01]  /*8df0*/  FMUL R16, R38.reuse, R20 ;  /* 0x0000001426107220 */ /* 0x040fe20000400000 */
[----:B------:R-:W-:Y:S01]  /*8e00*/  F2FP.F16.F32.PACK_AB R110, R13, R12 ;  /* 0x0000000c0d6e723e */ /* 0x000fe200000000ff */
[--C-:B------:R-:W-:Y:S02]  /*8e10*/  HADD2.F32 R59, -RZ, R65.reuse.H0_H0 ;  /* 0x20000041ff3b7230 */ /* 0x100fe40000004100 */
[C---:B------:R-:W-:Y:S01]  /*8e20*/  FMUL R17, R38.reuse, R21 ;  /* 0x0000001526117220 */ /* 0x040fe20000400000 */
[----:B------:R-:W-:Y:S01]  /*8e30*/  F2FP.F16.F32.PACK_AB R111, R19, R14 ;  /* 0x0000000e136f723e */ /* 0x000fe200000000ff */
[C---:B------:R-:W-:Y:S01]  /*8e40*/  FFMA R16, R41.reuse, R57, R16 ;  /* 0x0000003929107223 */ /* 0x040fe20000000010 */
[----:B------:R-:W-:Y:S02]  /*8e50*/  HADD2.F32 R60, -RZ, R65.H1_H1 ;  /* 0x30000041ff3c7230 */ /* 0x000fe40000004100 */
[----:B------:R-:W-:Y:S01]  /*8e60*/  FFMA R17, R41, R58, R17 ;  /* 0x0000003a29117223 */ /* 0x000fe20000000011 */
[C---:B------:R-:W-:Y:S01]  /*8e70*/  FMUL R18, R38.reuse, R22 ;  /* 0x0000001626127220 */ /* 0x040fe20000400000 */
[----:B------:R1:W-:Y:S01]  /*8e80*/  STSM.16.M88.4 [R96+0x6400], R108 ;  /* 0x0064006c60007844 */ /* 0x0003e20000000200 */
[--C-:B------:R-:W-:Y:S02]  /*8e90*/  HADD2.F32 R61, -RZ, R66.reuse.H0_H0 ;  /* 0x20000042ff3d7230 */ /* 0x100fe40000004100 */
[C---:B------:R-:W-:Y:S01]  /*8ea0*/  FMUL R23, R38.reuse, R23 ;  /* 0x0000001726177220 */ /* 0x040fe20000400000 */
[----:B------:R-:W-:Y:S01]  /*8eb0*/  F2FP.F16.F32.PACK_AB R112, R17, R16 ;  /* 0x000000101170723e */ /* 0x000fe200000000ff */
[C---:B------:R-:W-:Y:S01]  /*8ec0*/  FFMA R18, R41.reuse, R59, R18 ;  /* 0x0000003b29127223 */ /* 0x040fe20000000012 */
[----:B------:R-:W-:Y:S02]  /*8ed0*/  HADD2.F32 R62, -RZ, R66.H1_H1 ;  /* 0x30000042ff3e7230 */ /* 0x000fe40000004100 */
[----:B------:R-:W-:Y:S01]  /*8ee0*/  FFMA R23, R41, R60, R23 ;  /* 0x0000003c29177223 */ /* 0x000fe20000000017 */
[C---:B------:R-:W-:Y:S01]  /*8ef0*/  FMUL R20, R38.reuse, R24 ;  /* 0x0000001826147220 */ /* 0x040fe20000400000 */
[--C-:B------:R-:W-:Y:S02]  /*8f00*/  HADD2.F32 R63, -RZ, R67.reuse.H0_H0 ;  /* 0x20000043ff3f7230 */ /* 0x100fe40000004100 */
[C---:B------:R-:W-:Y:S01]  /*8f10*/  FMUL R21, R38.reuse, R25 ;  /* 0x0000001926157220 */ /* 0x040fe20000400000 */
[----:B------:R-:W-:Y:S01]  /*8f20*/  HADD2.F32 R64, -RZ, R67.H1_H1 ;  /* 0x30000043ff407230 */ /* 0x000fe20000004100 */
[----:B------:R-:W-:Y:S01]  /*8f30*/  F2FP.F16.F32.PACK_AB R113, R23, R18 ;  /* 0x000000121771723e */ /* 0x000fe200000000ff */
[C---:B------:R-:W-:Y:S01]  /*8f40*/  FFMA R20, R41.reuse, R61, R20 ;  /* 0x0000003d29147223 */ /* 0x040fe20000000014 */
        /* <DEDUP_REMOVED lines=8> */
[C---:B------:R-:W-:Y:S01]  /*8fd0*/  FFMA R22, R41.reuse, R63, R22 ;  /* 0x0000003f29167223 */ /* 0x040fe20000000016 */
[----:B------:R-:W-:Y:S02]  /*8fe0*/  HADD2.F32 R68, -RZ, R73.H1_H1 ;  /* 0x30000049ff447230 */ /* 0x000fe40000004100 */
[C---:B------:R-:W-:Y:S01]  /*8ff0*/  FMUL R26, R38.reuse, R30 ;  /* 0x0000001e261a7220 */ /* 0x040fe20000400000 */
[C---:B------:R-:W-:Y:S01]  /*9000*/  FFMA R27, R41.reuse, R64, R27 ;  /* 0x00000040291b7223 */ /* 0x040fe2000000001b */
        /* <DEDUP_REMOVED lines=34> */
[----:B------:R-:W-:Y:S02]  /*9230*/  UIADD3 UR9, UPT, UPT, UR49, 0xc0, URZ ;  /* 0x000000c031097890 */ /* 0x000fe4000fffe0ff */
[----:B------:R-:W-:Y:S01]  /*9240*/  UIADD3 UR8, UPT, UPT, UR44, 0x6400, URZ ;  /* 0x000064002c087890 */ /* 0x000fe2000fffe0ff */
[----:B------:R-:W-:Y:S01]  /*9250*/  UMOV UR10, UR50 ;  /* 0x00000032000a7c82 */ /* 0x000fe20008000000 */
[----:B------:R-:W-:Y:S01]  /*9260*/  UMOV UR11, UR36 ;  /* 0x00000024000b7c82 */ /* 0x000fe20008000000 */
[----:B--2---:R-:W-:Y:S04]  /*9270*/  UIADD3 UR4, UP0, UPT, UR6, 0x680, URZ ;  /* 0x0000068006047890 */ /* 0x004fe8000ff1e0ff */
[----:B------:R-:W-:Y:S09]  /*9280*/  UIADD3.X UR5, UPT, UPT, URZ, UR7, URZ, UP0, !UPT ;  /* 0x00000007ff057290 */ /* 0x000ff200087fe4ff */
[----:B------:R2:W-:Y:S01]  /*9290*/  UTMASTG.3D [UR8], [UR4] ;  /* 0x00000008040073b5 */ /* 0x0005e20008010000 */
[----:B------:R0:W-:Y:S01]  /*92a0*/  UTMACMDFLUSH ;  /* 0x00000000000079b7 */ /* 0x0001e20000000000 */
[----:B--2---:R-:W-:Y:S04]  /*92b0*/  DEPBAR.LE SB0, 0x1 ;  /* 0x000080400000791a */ /* 0x004fe80000000000 */
.L_x_132:
[----:B------:R-:W-:Y:S05]  /*92c0*/  BSYNC.RECONVERGENT B0 ;  /* 0x0000000000007941 */ /* 0x000fea0003800200 */
.L_x_131:
[----:B------:R-:W-:Y:S01]  /*92d0*/  BAR.SYNC.DEFER_BLOCKING 0x1, 0x80 ;  /* 0x0042000000007b1d */ /* 0x000fe20000010000 */
[----:B------:R-:W-:Y:S01]  /*92e0*/  UISETP.NE.AND UP0, UPT, UR47, -0x4, UPT ;  /* 0xfffffffc2f00788c */ /* 0x000fe2000bf05270 */
[----:B------:R-:W-:Y:S08]  /*92f0*/  IADD3 R0, PT, PT, R36, 0x1, RZ ;  /* 0x0000000124007810 */ /* 0x000ff00007ffe0ff */
[----:B------:R-:W-:Y:S05]  /*9300*/  BRA.U !UP0, `(.L_x_133) ;  /* 0x0000000108247547 */ /* 0x000fea000b800000 */
[----:B------:R-:W-:Y:S01]  /*9310*/  ISETP.NE.AND P0, PT, R95, RZ, PT ;  /* 0x000000ff5f00720c */ /* 0x000fe20003f05270 */
[----:B------:R-:W-:Y:S01]  /*9320*/  IMAD.U32 R2, RZ, RZ, UR46 ;  /* 0x0000002eff027e24 */ /* 0x000fe2000f8e00ff */
[----:B------:R-:W-:Y:S04]  /*9330*/  UIADD3 UR4, UPT, UPT, UR46, 0x1, URZ ;  /* 0x000000012e047890 */ /* 0x000fe8000fffe0ff */
[----:B------:R-:W-:Y:S04]  /*9340*/  UISETP.NE.AND UP0, UPT, UR4, 0x4, UPT ;  /* 0x000000040400788c */ /* 0x000fe8000bf05270 */
[----:B------:R-:W-:Y:S03]  /*9350*/  USEL UR46, UR4, URZ, UP0 ;  /* 0x000000ff042e7287 */ /* 0x000fe60008000000 */
[----:B------:R-:W-:Y:S05]  /*9360*/  @P0 LEA R2, R2, UR44, 0x3 ;  /* 0x0000002c02020c11 */ /* 0x000fea000f8e18ff */
[----:B------:R-:W-:Y:S05]  /*9370*/  @P0 VIADD R2, R2, 0x70 ;  /* 0x0000007002020836 */ /* 0x000fea0000000000 */
[----:B------:R-:W-:Y:S04]  /*9380*/  @P0 PRMT R2, R101, 0x654, R2 ;  /* 0x0000065465020816 */ /* 0x000fe80000000002 */
[----:B------:R2:W-:Y:S03]  /*9390*/  @P0 SYNCS.ARRIVE.TRANS64.RED.A1T0 RZ, [R2+URZ], RZ ;  /* 0x000000ff02ff09a7 */ /* 0x0005e600081004ff */
.L_x_133:
[----:B------:R-:W-:Y:S01]  /*93a0*/  R2UR UR5, R83 ;  /* 0x00000000530572ca */ /* 0x000fe200000e0000 */
[----:B------:R-:W-:Y:S01]  /*93b0*/  UISETP.NE.AND UP0, UPT, UR61, URZ, UPT ;  /* 0x000000ff3d00728c */ /* 0x000fe2000bf05270 */
[----:B------:R-:W-:Y:S01]  /*93c0*/  R2UR UR4, R84 ;  /* 0x00000000540472ca */ /* 0x000fe200000e0000 */
[----:B------:R-:W-:Y:S01]  /*93d0*/  UIADD3 UR47, UPT, UPT, UR47, 0x4, URZ ;  /* 0x000000042f2f7890 */ /* 0x000fe2000fffe0ff */
[----:B------:R-:W-:Y:S01]  /*93e0*/  ISETP.NE.AND P0, PT, R88, 0x2, PT ;  /* 0x000000025800780c */ /* 0x000fe20003f05270 */
[----:B------:R-:W-:Y:S01]  /*93f0*/  UMOV UR36, UR60 ;  /* 0x0000003c00247c82 */ /* 0x000fe20008000000 */
[----:B------:R-:W-:Y:S02]  /*9400*/  ISETP.NE.AND P1, PT, R0, 0x4, PT ;  /* 0x000000040000780c */ /* 0x000fe40003f25270 */
[----:B--2---:R-:W-:Y:S02]  /*9410*/  SEL R2, RZ, 0x1, P0 ;  /* 0x00000001ff027807 */ /* 0x004fe40000000000 */
[----:B------:R-:W-:Y:S02]  /*9420*/  SEL R3, RZ, 0x1, P1 ;  /* 0x00000001ff037807 */ /* 0x000fe40000800000 */
[----:B------:R-:W-:Y:S01]  /*9430*/  LOP3.LUT R89, R89, R2, RZ, 0x3c, !PT ;  /* 0x0000000259597212 */ /* 0x000fe200078e3cff */
[----:B------:R-:W-:Y:S01]  /*9440*/  UIADD3 UR31, UPT, UPT, UR37, UR5, URZ ;  /* 0x00000005251f7290 */ /* 0x000fe2000fffe0ff */
[----:B------:R-:W-:Y:S01]  /*9450*/  LOP3.LUT R90, R90, R3, RZ, 0x3c, !PT ;  /* 0x000000035a5a7212 */ /* 0x000fe200078e3cff */
[----:B------:R-:W-:Y:S01]  /*9460*/  UIADD3 UR30, UPT, UPT, UR38, UR4, URZ ;  /* 0x00000004261e7290 */ /* 0x000fe2000fffe0ff */
[----:B------:R-:W-:Y:S02]  /*9470*/  SEL R88, R88, RZ, P0 ;  /* 0x000000ff58587207 */ /* 0x000fe40000000000 */
[----:B------:R-:W-:Y:S01]  /*9480*/  SEL R36, R0, RZ, P1 ;  /* 0x000000ff00247207 */ /* 0x000fe20000800000 */
[----:B------:R-:W-:Y:S08]  /*9490*/  BRA.U UP0, `(.L_x_134) ;  /* 0xffffffbd009c7547 */ /* 0x000ff0000b83ffff */
[----:B------:R-:W-:-:S13]  /*94a0*/  R2UR UR4, R85 ;  /* 0x00000000550472ca */ /* 0x000fda00000e0000 */
[----:B------:R-:W-:-:S09]  /*94b0*/  UISETP.NE.AND UP0, UPT, UR4, URZ, UPT ;  /* 0x000000ff0400728c */ /* 0x000fd2000bf05270 */
[----:B------:R-:W-:Y:S05]  /*94c0*/  BRA.U !UP0, `(.L_x_135) ;  /* 0x0000000108487547 */ /* 0x000fea000b800000 */
[----:B------:R-:W2:Y:S02]  /*94d0*/  LDCU.64 UR4, c[0x0][0x890] ;  /* 0x00011200ff0477ac */ /* 0x000ea40008000a00 */
[----:B--2---:R-:W-:-:S04]  /*94e0*/  UISETP.NE.U32.AND UP0, UPT, UR4, URZ, UPT ;  /* 0x000000ff0400728c */ /* 0x004fc8000bf05070 */
[----:B------:R-:W-:-:S09]  /*94f0*/  UISETP.NE.AND.EX UP0, UPT, UR5, URZ, UPT, UP0 ;  /* 0x000000ff0500728c */ /* 0x000fd2000bf05300 */
[----:B------:R-:W-:Y:S05]  /*9500*/  BRA.U UP0, `(.L_x_136) ;  /* 0x00000001000c7547 */ /* 0x000fea000b800000 */
[----:B------:R-:W-:-:S13]  /*9510*/  FSETP.NEU.AND P0, PT, R41, RZ, PT ;  /* 0x000000ff2900720b */ /* 0x000fda0003f0d000 */
[----:B------:R-:W-:Y:S05]  /*9520*/  @!P0 EXIT ;  /* 0x000000000000894d */ /* 0x000fea0003800000 */
[----:B------:R-:W-:Y:S05]  /*9530*/  BRA `(.L_x_135) ;  /* 0x00000000002c7947 */ /* 0x000fea0003800000 */
.L_x_136:
[----:B------:R-:W-:Y:S01]  /*9540*/  ISETP.NE.AND P0, PT, R87, RZ, PT ;  /* 0x000000ff5700720c */ /* 0x000fe20003f05270 */
[----:B------:R-:W-:-:S12]  /*9550*/  BSSY.RECONVERGENT B0, `(.L_x_135) ;  /* 0x0000009000007945 */ /* 0x000fd80003800200 */
[----:B------:R-:W-:Y:S05]  /*9560*/  @P0 BRA `(.L_x_137) ;  /* 0x0000000000140947 */ /* 0x000fea0003800000 */
[----:B------:R-:W2:Y:S02]  /*9570*/  LDCU.64 UR4, c[0x0][0x888] ;  /* 0x00011100ff0477ac */ /* 0x000ea40008000a00 */
[----:B--2---:R-:W-:-:S04]  /*9580*/  ISETP.NE.U32.AND P0, PT, RZ, UR4, PT ;  /* 0x00000004ff007c0c */ /* 0x004fc8000bf05070 */
[----:B------:R-:W-:-:S13]  /*9590*/  ISETP.NE.AND.EX P0, PT, RZ, UR5, PT, P0 ;  /* 0x00000005ff007c0c */ /* 0x000fda000bf05300 */
[----:B------:R-:W-:Y:S05]  /*95a0*/  @!P0 EXIT ;  /* 0x000000000000894d */ /* 0x000fea0003800000 */
[----:B------:R-:W-:Y:S05]  /*95b0*/  BRA `(.L_x_138) ;  /* 0x0000000000087947 */ /* 0x000fea0003800000 */
.L_x_137:
[----:B------:R-:W-:-:S13]  /*95c0*/  FSETP.NEU.AND P0, PT, R41, RZ, PT ;  /* 0x000000ff2900720b */ /* 0x000fda0003f0d000 */
[----:B------:R-:W-:Y:S05]  /*95d0*/  @!P0 EXIT ;  /* 0x000000000000894d */ /* 0x000fea0003800000 */
.L_x_138:
[----:B------:R-:W-:Y:S05]  /*95e0*/  BSYNC.RECONVERGENT B0 ;  /* 0x0000000000007941 */ /* 0x000fea0003800200 */
.L_x_135:
[----:B------:R-:W2:Y:S01]  /*95f0*/  S2UR UR5, SR_CgaCtaId ;  /* 0x00000000000579c3 */ /* 0x000ea20000008800 */
[----:B------:R-:W-:Y:S01]  /*9600*/  ULEA UR4, UR46, UR44, 0x3 ;  /* 0x0000002c2e047291 */ /* 0x000fe2000f8e18ff */
[----:B------:R-:W-:-:S04]  /*9610*/  DEPBAR.LE SB0, 0x0 ;  /* 0x000080000000791a */ /* 0x000fc80000000000 */
[----:B------:R-:W-:-:S04]  /*9620*/  UIADD3 UR4, UPT, UPT, UR4, 0x70, URZ ;  /* 0x0000007004047890 */ /* 0x000fc8000fffe0ff */
[----:B--2---:R-:W-:-:S09]  /*9630*/  UPRMT UR4, UR5, 0x654, UR4 ;  /* 0x0000065405047896 */ /* 0x004fd20008000004 */
[----:B------:R-:W-:Y:S01]  /*9640*/  SYNCS.ARRIVE.TRANS64.RED.A1T0 RZ, [UR4], RZ ;  /* 0x000000ffffff79a7 */ /* 0x000fe20008100404 */
[----:B------:R-:W-:Y:S05]  /*9650*/  EXIT ;  /* 0x000000000000794d */ /* 0x000fea0003800000 */
.L_x_24:
[----:B-1----:R1:W3:Y:S02]  /*9660*/  SYNCS.PHASECHK.TRANS64.TRYWAIT P0, [R0+URZ+0x110], R3 ;  /* 0x00011003000075a7 */ /* 0x0022e400080011ff */
[----:B---3--:R-:W-:Y:S05]  /*9670*/  @!P0 NANOSLEEP.SYNCS 0x989680 ;  /* 0x009896800000895d */ /* 0x008fea0003900000 */
[----:B------:R-:W3:Y:S02]  /*9680*/  @!P0 SYNCS.PHASECHK.TRANS64 P0, [R0+URZ+0x110], R3 ;  /* 0x00011003000085a7 */ /* 0x000ee400080010ff */
[----:B---3--:R-:W-:Y:S05]  /*9690*/  @!P0 BRA `(.L_x_24) ;  /* 0xfffffffc00f08947 */ /* 0x008fea000383ffff */
[----:B------:R-:W-:Y:S05]  /*96a0*/  BRA `(.L_x_139) ;  /* 0xffffff8000907947 */ /* 0x000fea000383ffff */
.L_x_27:
[----:B-1----:R-:W-:-:S07]  /*96b0*/  MOV R0, UR33 ;  /* 0x0000002100007c02 */ /* 0x002fce0008000f00 */
.L_x_140:
[----:B-1----:R1:W3:Y:S02]  /*96c0*/  SYNCS.PHASECHK.TRANS64.TRYWAIT P0, [R0+URZ+0x28], R3 ;  /* 0x00002803000075a7 */ /* 0x0022e400080011ff */
[----:B---3--:R-:W-:Y:S05]  /*96d0*/  @!P0 NANOSLEEP.SYNCS 0x989680 ;  /* 0x009896800000895d */ /* 0x008fea0003900000 */
[----:B------:R-:W3:Y:S02]  /*96e0*/  @!P0 SYNCS.PHASECHK.TRANS64 P0, [R0+URZ+0x28], R3 ;  /* 0x00002803000085a7 */ /* 0x000ee400080010ff */
[----:B---3--:R-:W-:Y:S05]  /*96f0*/  @!P0 BRA `(.L_x_140) ;  /* 0xfffffffc00f08947 */ /* 0x008fea000383ffff */
[----:B------:R-:W-:Y:S05]  /*9700*/  BRA `(.L_x_26) ;  /* 0xffffff8000d07947 */ /* 0x000fea000383ffff */
.L_x_34:
[----:B-1----:R-:W-:-:S07]  /*9710*/  MOV R0, UR9 ;  /* 0x0000000900007c02 */ /* 0x002fce0008000f00 */
.L_x_141:
[----:B-1----:R1:W3:Y:S02]  /*9720*/  SYNCS.PHASECHK.TRANS64.TRYWAIT P0, [R0+URZ+0x28], R3 ;  /* 0x00002803000075a7 */ /* 0x0022e400080011ff */
[----:B---3--:R-:W-:Y:S05]  /*9730*/  @!P0 NANOSLEEP.SYNCS 0x989680 ;  /* 0x009896800000895d */ /* 0x008fea0003900000 */
[----:B------:R-:W3:Y:S02]  /*9740*/  @!P0 SYNCS.PHASECHK.TRANS64 P0, [R0+URZ+0x28], R3 ;  /* 0x00002803000085a7 */ /* 0x000ee400080010ff */
[----:B---3--:R-:W-:Y:S05]  /*9750*/  @!P0 BRA `(.L_x_141) ;  /* 0xfffffffc00f08947 */ /* 0x008fea000383ffff */
[----:B------:R-:W-:Y:S05]  /*9760*/  BRA `(.L_x_33) ;  /* 0xffffff8400907947 */ /* 0x000fea000383ffff */
.L_x_39:
[----:B-1----:R1:W3:Y:S02]  /*9770*/  SYNCS.PHASECHK.TRANS64.TRYWAIT P0, [R3+URZ+0xa0], R0 ;  /* 0x0000a000030075a7 */ /* 0x0022e400080011ff */
[----:B---3--:R-:W-:Y:S05]  /*9780*/  @!P0 NANOSLEEP.SYNCS 0x989680 ;  /* 0x009896800000895d */ /* 0x008fea0003900000 */
[----:B------:R-:W3:Y:S02]  /*9790*/  @!P0 SYNCS.PHASECHK.TRANS64 P0, [R3+URZ+0xa0], R0 ;  /* 0x0000a000030085a7 */ /* 0x000ee400080010ff */
[----:B---3--:R-:W-:Y:S05]  /*97a0*/  @!P0 BRA `(.L_x_39) ;  /* 0xfffffffc00f08947 */ /* 0x008fea000383ffff */
[----:B------:R-:W-:Y:S05]  /*97b0*/  BRA `(.L_x_142) ;  /* 0xffffff8800307947 */ /* 0x000fea000383ffff */
.L_x_43:
[----:B-1----:R-:W-:-:S07]  /*97c0*/  MOV R0, UR4 ;  /* 0x0000000400007c02 */ /* 0x002fce0008000f00 */
.L_x_143:
[----:B-1----:R1:W3:Y:S02]  /*97d0*/  SYNCS.PHASECHK.TRANS64.TRYWAIT P0, [R0+URZ], R3 ;  /* 0x00000003000075a7 */ /* 0x0022e400080011ff */
[----:B---3--:R-:W-:Y:S05]  /*97e0*/  @!P0 NANOSLEEP.SYNCS 0x989680 ;  /* 0x009896800000895d */ /* 0x008fea0003900000 */
[----:B------:R-:W3:Y:S02]  /*97f0*/  @!P0 SYNCS.PHASECHK.TRANS64 P0, [R0+URZ], R3 ;  /* 0x00000003000085a7 */ /* 0x000ee400080010ff */
[----:B---3--:R-:W-:Y:S05]  /*9800*/  @!P0 BRA `(.L_x_143) ;  /* 0xfffffffc00f08947 */ /* 0x008fea000383ffff */
[----:B------:R-:W-:Y:S05]  /*9810*/  BRA `(.L_x_144) ;  /* 0xffffff8c00dc7947 */ /* 0x000fea000383ffff */
.L_x_44:
[----:B------:R-:W-:-:S07]  /*9820*/  MOV R0, UR5 ;  /* 0x0000000500007c02 */ /* 0x000fce0008000f00 */
.L_x_145:
[----:B-1----:R1:W3:Y:S02]  /*9830*/  SYNCS.PHASECHK.TRANS64.TRYWAIT P0, [R0+URZ], R3 ;  /* 0x00000003000075a7 */ /* 0x0022e400080011ff */
[----:B---3--:R-:W-:Y:S05]  /*9840*/  @!P0 NANOSLEEP.SYNCS 0x989680 ;  /* 0x009896800000895d */ /* 0x008fea0003900000 */
[----:B------:R-:W3:Y:S02]  /*9850*/  @!P0 SYNCS.PHASECHK.TRANS64 P0, [R0+URZ], R3 ;  /* 0x00000003000085a7 */ /* 0x000ee400080010ff */
[----:B---3--:R-:W-:Y:S05]  /*9860*/  @!P0 BRA `(.L_x_145) ;  /* 0xfffffffc00f08947 */ /* 0x008fea000383ffff */
[----:B------:R-:W-:Y:S05]  /*9870*/  BRA `(.L_x_146) ;  /* 0xffffff8c00e87947 */ /* 0x000fea000383ffff */
.L_x_45:
[----:B------:R-:W-:-:S07]  /*9880*/  MOV R0, UR5 ;  /* 0x0000000500007c02 */ /* 0x000fce0008000f00 */
.L_x_147:
[----:B-1----:R1:W3:Y:S02]  /*9890*/  SYNCS.PHASECHK.TRANS64.TRYWAIT P0, [R0+URZ], R3 ;  /* 0x00000003000075a7 */ /* 0x0022e400080011ff */
[----:B---3--:R-:W-:Y:S05]  /*98a0*/  @!P0 NANOSLEEP.SYNCS 0x989680 ;  /* 0x009896800000895d */ /* 0x008fea0003900000 */
[----:B------:R-:W3:Y:S02]  /*98b0*/  @!P0 SYNCS.PHASECHK.TRANS64 P0, [R0+URZ], R3 ;  /* 0x00000003000085a7 */ /* 0x000ee400080010ff */
[----:B---3--:R-:W-:Y:S05]  /*98c0*/  @!P0 BRA `(.L_x_147) ;  /* 0xfffffffc00f08947 */ /* 0x008fea000383ffff */
[----:B------:R-:W-:Y:S05]  /*98d0*/  BRA `(.L_x_148) ;  /* 0xffffff8c00f47947 */ /* 0x000fea000383ffff */
.L_x_46:
[----:B------:R-:W-:-:S07]  /*98e0*/  MOV R0, UR5 ;  /* 0x0000000500007c02 */ /* 0x000fce0008000f00 */
.L_x_149:
[----:B-1----:R1:W3:Y:S02]  /*98f0*/  SYNCS.PHASECHK.TRANS64.TRYWAIT P0, [R0+URZ], R3 ;  /* 0x00000003000075a7 */ /* 0x0022e400080011ff */
[----:B---3--:R-:W-:Y:S05]  /*9900*/  @!P0 NANOSLEEP.SYNCS 0x989680 ;  /* 0x009896800000895d */ /* 0x008fea0003900000 */
[----:B------:R-:W3:Y:S02]  /*9910*/  @!P0 SYNCS.PHASECHK.TRANS64 P0, [R0+URZ], R3 ;  /* 0x00000003000085a7 */ /* 0x000ee400080010ff */
[----:B---3--:R-:W-:Y:S05]  /*9920*/  @!P0 BRA `(.L_x_149) ;  /* 0xfffffffc00f08947 */ /* 0x008fea000383ffff */
[----:B------:R-:W-:Y:S05]  /*9930*/  BRA `(.L_x_150) ;  /* 0xffffff9000007947 */ /* 0x000fea000383ffff */
.L_x_49:
[----:B--2---:R2:W3:Y:S02]  /*9940*/  SYNCS.PHASECHK.TRANS64.TRYWAIT P0, [R2+URZ+0x100], R5 ;  /* 0x00010005020075a7 */ /* 0x0044e400080011ff */
[----:B---3--:R-:W-:Y:S05]  /*9950*/  @!P0 NANOSLEEP.SYNCS 0x989680 ;  /* 0x009896800000895d */ /* 0x008fea0003900000 */
[----:B------:R-:W3:Y:S02]  /*9960*/  @!P0 SYNCS.PHASECHK.TRANS64 P0, [R2+URZ+0x100], R5 ;  /* 0x00010005020085a7 */ /* 0x000ee400080010ff */
[----:B---3--:R-:W-:Y:S05]  /*9970*/  @!P0 BRA `(.L_x_49) ;  /* 0xfffffffc00f08947 */ /* 0x008fea000383ffff */
[----:B------:R-:W-:Y:S05]  /*9980*/  BRA `(.L_x_151) ;  /* 0xffffff9000647947 */ /* 0x000fea000383ffff */
.L_x_50:
[----:B------:R-:W-:-:S07]  /*9990*/  MOV R2, UR4 ;  /* 0x0000000400027c02 */ /* 0x000fce0008000f00 */
.L_x_152:
[----:B--2---:R2:W3:Y:S02]  /*99a0*/  SYNCS.PHASECHK.TRANS64.TRYWAIT P0, [R2+URZ+0xb0], R5 ;  /* 0x0000b005020075a7 */ /* 0x0044e400080011ff */
[----:B---3--:R-:W-:Y:S05]  /*99b0*/  @!P0 NANOSLEEP.SYNCS 0x989680 ;  /* 0x009896800000895d */ /* 0x008fea0003900000 */
[----:B------:R-:W3:Y:S02]  /*99c0*/  @!P0 SYNCS.PHASECHK.TRANS64 P0, [R2+URZ+0xb0], R5 ;  /* 0x0000b005020085a7 */ /* 0x000ee400080010ff */
[----:B---3--:R-:W-:Y:S05]  /*99d0*/  @!P0 BRA `(.L_x_152) ;  /* 0xfffffffc00f08947 */ /* 0x008fea000383ffff */
[----:B------:R-:W-:Y:S05]  /*99e0*/  BRA `(.L_x_153) ;  /* 0xffffff9000747947 */ /* 0x000fea000383ffff */
.L_x_51:
[----:B--2---:R2:W3:Y:S02]  /*99f0*/  SYNCS.PHASECHK.TRANS64.TRYWAIT P1, [R2+URZ+0xa0], R5 ;  /* 0x0000a005020075a7 */ /* 0x0044e400080211ff */
[----:B---3--:R-:W-:Y:S05]  /*9a00*/  @!P1 NANOSLEEP.SYNCS 0x989680 ;  /* 0x009896800000995d */ /* 0x008fea0003900000 */
[----:B------:R-:W3:Y:S02]  /*9a10*/  @!P1 SYNCS.PHASECHK.TRANS64 P1, [R2+URZ+0xa0], R5 ;  /* 0x0000a005020095a7 */ /* 0x000ee400080210ff */
[----:B---3--:R-:W-:Y:S05]  /*9a20*/  @!P1 BRA `(.L_x_51) ;  /* 0xfffffffc00f09947 */ /* 0x008fea000383ffff */
[----:B------:R-:W-:Y:S05]  /*9a30*/  BRA `(.L_x_154) ;  /* 0xffffff9000a47947 */ /* 0x000fea000383ffff */
.L_x_54:
[----:B------:R-:W-:-:S07]  /*9a40*/  MOV R0, UR4 ;  /* 0x0000000400007c02 */ /* 0x000fce0008000f00 */
.L_x_155:
[----:B--2---:R2:W3:Y:S02]  /*9a50*/  SYNCS.PHASECHK.TRANS64.TRYWAIT P0, [R0+URZ+0xb0], R3 ;  /* 0x0000b003000075a7 */ /* 0x0044e400080011ff */
[----:B---3--:R-:W-:Y:S05]  /*9a60*/  @!P0 NANOSLEEP.SYNCS 0x989680 ;  /* 0x009896800000895d */ /* 0x008fea0003900000 */
[----:B------:R-:W3:Y:S02]  /*9a70*/  @!P0 SYNCS.PHASECHK.TRANS64 P0, [R0+URZ+0xb0], R3 ;  /* 0x0000b003000085a7 */ /* 0x000ee400080010ff */
[----:B---3--:R-:W-:Y:S05]  /*9a80*/  @!P0 BRA `(.L_x_155) ;  /* 0xfffffffc00f08947 */ /* 0x008fea000383ffff */
[----:B------:R-:W-:Y:S05]  /*9a90*/  BRA `(.L_x_53) ;  /* 0xffffff9000f87947 */ /* 0x000fea000383ffff */
.L_x_61:
[----:B-1----:R1:W2:Y:S02]  /*9aa0*/  SYNCS.PHASECHK.TRANS64.TRYWAIT P1, [R0+URZ+0xa0], R5 ;  /* 0x0000a005000075a7 */ /* 0x0022a400080211ff */
[----:B--2---:R-:W-:Y:S05]  /*9ab0*/  @!P1 NANOSLEEP.SYNCS 0x989680 ;  /* 0x009896800000995d */ /* 0x004fea0003900000 */
[----:B------:R-:W2:Y:S02]  /*9ac0*/  @!P1 SYNCS.PHASECHK.TRANS64 P1, [R0+URZ+0xa0], R5 ;  /* 0x0000a005000095a7 */ /* 0x000ea400080210ff */
[----:B--2---:R-:W-:Y:S05]  /*9ad0*/  @!P1 BRA `(.L_x_61) ;  /* 0xfffffffc00f09947 */ /* 0x004fea000383ffff */
[----:B------:R-:W-:Y:S05]  /*9ae0*/  BRA `(.L_x_156) ;  /* 0xffffff9800607947 */ /* 0x000fea000383ffff */
.L_x_62:
[----:B------:R-:W-:-:S07]  /*9af0*/  MOV R3, UR23 ;  /* 0x0000001700037c02 */ /* 0x000fce0008000f00 */
.L_x_157:
[----:B-1----:R1:W2:Y:S02]  /*9b00*/  SYNCS.PHASECHK.TRANS64.TRYWAIT P0, [R3+URZ+0xe0], R0 ;  /* 0x0000e000030075a7 */ /* 0x0022a400080011ff */
[----:B--2---:R-:W-:Y:S05]  /*9b10*/  @!P0 NANOSLEEP.SYNCS 0x989680 ;  /* 0x009896800000895d */ /* 0x004fea0003900000 */
[----:B------:R-:W2:Y:S02]  /*9b20*/  @!P0 SYNCS.PHASECHK.TRANS64 P0, [R3+URZ+0xe0], R0 ;  /* 0x0000e000030085a7 */ /* 0x000ea400080010ff */
[----:B--2---:R-:W-:Y:S05]  /*9b30*/  @!P0 BRA `(.L_x_157) ;  /* 0xfffffffc00f08947 */ /* 0x004fea000383ffff */
[----:B------:R-:W-:Y:S05]  /*9b40*/  BRA `(.L_x_158) ;  /* 0xffffff9800b07947 */ /* 0x000fea000383ffff */
.L_x_65:
[----:B------:R-:W-:Y:S07]  /*9b50*/  MOV R0, UR5 ;  /* 0x0000000500007c02 */ /* 0x000fee0008000f00 */
.L_x_159:
[----:B-1----:R1:W2:Y:S02]  /*9b60*/  SYNCS.PHASECHK.TRANS64.TRYWAIT P0, [R0+URZ], R3 ;  /* 0x00000003000075a7 */ /* 0x0022a400080011ff */
[----:B--2---:R-:W-:Y:S05]  /*9b70*/  @!P0 NANOSLEEP.SYNCS 0x989680 ;  /* 0x009896800000895d */ /* 0x004fea0003900000 */
[----:B------:R-:W2:Y:S02]  /*9b80*/  @!P0 SYNCS.PHASECHK.TRANS64 P0, [R0+URZ], R3 ;  /* 0x00000003000085a7 */ /* 0x000ea400080010ff */
[----:B--2---:R-:W-:Y:S05]  /*9b90*/  @!P0 BRA `(.L_x_159) ;  /* 0xfffffffc00f08947 */ /* 0x004fea000383ffff */
[----:B------:R-:W-:Y:S05]  /*9ba0*/  BRA `(.L_x_64) ;  /* 0xffffff9800cc7947 */ /* 0x000fea000383ffff */
.L_x_68:
[----:B------:R-:W-:-:S07]  /*9bb0*/  MOV R0, UR4 ;  /* 0x0000000400007c02 */ /* 0x000fce0008000f00 */
.L_x_160:
[----:B--2---:R2:W4:Y:S02]  /*9bc0*/  SYNCS.PHASECHK.TRANS64.TRYWAIT P0, [R0+URZ], R3 ;  /* 0x00000003000075a7 */ /* 0x00452400080011ff */
[----:B----4-:R-:W-:Y:S05]  /*9bd0*/  @!P0 NANOSLEEP.SYNCS 0x989680 ;  /* 0x009896800000895d */ /* 0x010fea0003900000 */
[----:B------:R-:W4:Y:S02]  /*9be0*/  @!P0 SYNCS.PHASECHK.TRANS64 P0, [R0+URZ], R3 ;  /* 0x00000003000085a7 */ /* 0x000f2400080010ff */
[----:B----4-:R-:W-:Y:S05]  /*9bf0*/  @!P0 BRA `(.L_x_160) ;  /* 0xfffffffc00f08947 */ /* 0x010fea000383ffff */
[----:B------:R-:W-:Y:S05]  /*9c00*/  BRA `(.L_x_161) ;  /* 0xffffff9c00807947 */ /* 0x000fea000383ffff */
.L_x_69:
[----:B------:R-:W-:-:S07]  /*9c10*/  MOV R0, UR5 ;  /* 0x0000000500007c02 */ /* 0x000fce0008000f00 */
.L_x_162:
[----:B-1----:R1:W2:Y:S02]  /*9c20*/  SYNCS.PHASECHK.TRANS64.TRYWAIT P0, [R0+URZ], R3 ;  /* 0x00000003000075a7 */ /* 0x0022a400080011ff */
[----:B--2---:R-:W-:Y:S05]  /*9c30*/  @!P0 NANOSLEEP.SYNCS 0x989680 ;  /* 0x009896800000895d */ /* 0x004fea0003900000 */
[----:B------:R-:W2:Y:S02]  /*9c40*/  @!P0 SYNCS.PHASECHK.TRANS64 P0, [R0+URZ], R3 ;  /* 0x00000003000085a7 */ /* 0x000ea400080010ff */
[----:B--2---:R-:W-:Y:S05]  /*9c50*/  @!P0 BRA `(.L_x_162) ;  /* 0xfffffffc00f08947 */ /* 0x004fea000383ffff */
[----:B------:R-:W-:Y:S05]  /*9c60*/  BRA `(.L_x_163) ;  /* 0xffffff9c008c7947 */ /* 0x000fea000383ffff */
.L_x_70:
[----:B------:R-:W-:-:S07]  /*9c70*/  MOV R0, UR5 ;  /* 0x0000000500007c02 */ /* 0x000fce0008000f00 */
.L_x_164:
[----:B-1----:R1:W2:Y:S02]  /*9c80*/  SYNCS.PHASECHK.TRANS64.TRYWAIT P0, [R0+URZ], R3 ;  /* 0x00000003000075a7 */ /* 0x0022a400080011ff */
[----:B--2---:R-:W-:Y:S05]  /*9c90*/  @!P0 NANOSLEEP.SYNCS 0x989680 ;  /* 0x009896800000895d */ /* 0x004fea0003900000 */
[----:B------:R-:W2:Y:S02]  /*9ca0*/  @!P0 SYNCS.PHASECHK.TRANS64 P0, [R0+URZ], R3 ;  /* 0x00000003000085a7 */ /* 0x000ea400080010ff */
[----:B--2---:R-:W-:Y:S05]  /*9cb0*/  @!P0 BRA `(.L_x_164) ;  /* 0xfffffffc00f08947 */ /* 0x004fea000383ffff */
[----:B------:R-:W-:Y:S05]  /*9cc0*/  BRA `(.L_x_165) ;  /* 0xffffff9c00987947 */ /* 0x000fea000383ffff */
.L_x_71:
[----:B------:R-:W-:-:S07]  /*9cd0*/  MOV R0, UR4 ;  /* 0x0000000400007c02 */ /* 0x000fce0008000f00 */
.L_x_166:
[----:B-1----:R1:W2:Y:S02]  /*9ce0*/  SYNCS.PHASECHK.TRANS64.TRYWAIT P0, [R0+URZ], R3 ;  /* 0x00000003000075a7 */ /* 0x0022a400080011ff */
[----:B--2---:R-:W-:Y:S05]  /*9cf0*/  @!P0 NANOSLEEP.SYNCS 0x989680 ;  /* 0x009896800000895d */ /* 0x004fea0003900000 */
[----:B------:R-:W2:Y:S02]  /*9d00*/  @!P0 SYNCS.PHASECHK.TRANS64 P0, [R0+URZ], R3 ;  /* 0x00000003000085a7 */ /* 0x000ea400080010ff */
[----:B--2---:R-:W-:Y:S05]  /*9d10*/  @!P0 BRA `(.L_x_166) ;  /* 0xfffffffc00f08947 */ /* 0x004fea000383ffff */
[----:B------:R-:W-:Y:S05]  /*9d20*/  BRA `(.L_x_167) ;  /* 0xffffff9c00a47947 */ /* 0x000fea000383ffff */
.L_x_76:
[----:B-1----:R1:W2:Y:S02]  /*9d30*/  SYNCS.PHASECHK.TRANS64.TRYWAIT P0, [R8+URZ+0xa0], R5 ;  /* 0x0000a005080075a7 */ /* 0x0022a400080011ff */
[----:B--2---:R-:W-:Y:S05]  /*9d40*/  @!P0 NANOSLEEP.SYNCS 0x989680 ;  /* 0x009896800000895d */ /* 0x004fea0003900000 */
[----:B------:R-:W2:Y:S02]  /*9d50*/  @!P0 SYNCS.PHASECHK.TRANS64 P0, [R8+URZ+0xa0], R5 ;  /* 0x0000a005080085a7 */ /* 0x000ea400080010ff */
[----:B--2---:R-:W-:Y:S05]  /*9d60*/  @!P0 BRA `(.L_x_76) ;  /* 0xfffffffc00f08947 */ /* 0x004fea000383ffff */
[----:B------:R-:W-:Y:S05]  /*9d70*/  BRA `(.L_x_168) ;  /* 0xffffffa000e87947 */ /* 0x000fea000383ffff */
.L_x_79:
[----:B------:R-:W-:Y:S07]  /*9d80*/  MOV R0, UR21 ;  /* 0x0000001500007c02 */ /* 0x000fee0008000f00 */
.L_x_169:
[----:B-1----:R1:W2:Y:S02]  /*9d90*/  SYNCS.PHASECHK.TRANS64.TRYWAIT P1, [R0+URZ+0x98], R5 ;  /* 0x00009805000075a7 */ /* 0x0022a400080211ff */
[----:B--2---:R-:W-:Y:S05]  /*9da0*/  @!P1 NANOSLEEP.SYNCS 0x989680 ;  /* 0x009896800000995d */ /* 0x004fea0003900000 */
[----:B------:R-:W2:Y:S02]  /*9db0*/  @!P1 SYNCS.PHASECHK.TRANS64 P1, [R0+URZ+0x98], R5 ;  /* 0x00009805000095a7 */ /* 0x000ea400080210ff */
[----:B--2---:R-:W-:Y:S05]  /*9dc0*/  @!P1 BRA `(.L_x_169) ;  /* 0xfffffffc00f09947 */ /* 0x004fea000383ffff */
[----:B------:R-:W-:Y:S05]  /*9dd0*/  BRA `(.L_x_78) ;  /* 0xffffffa800647947 */ /* 0x000fea000383ffff */
.L_x_82:
[----:B-1----:R-:W-:Y:S07]  /*9de0*/  MOV R5, UR21 ;  /* 0x0000001500057c02 */ /* 0x002fee0008000f00 */
.L_x_170:
[----:B-1----:R1:W2:Y:S02]  /*9df0*/  SYNCS.PHASECHK.TRANS64.TRYWAIT P0, [R5+URZ+0x70], R4 ;  /* 0x00007004050075a7 */ /* 0x0022a400080011ff */
[----:B--2---:R-:W-:Y:S05]  /*9e00*/  @!P0 NANOSLEEP.SYNCS 0x989680 ;  /* 0x009896800000895d */ /* 0x004fea0003900000 */
[----:B------:R-:W2:Y:S02]  /*9e10*/  @!P0 SYNCS.PHASECHK.TRANS64 P0, [R5+URZ+0x70], R4 ;  /* 0x00007004050085a7 */ /* 0x000ea400080010ff */
[----:B--2---:R-:W-:Y:S05]  /*9e20*/  @!P0 BRA `(.L_x_170) ;  /* 0xfffffffc00f08947 */ /* 0x004fea000383ffff */
[----:B------:R-:W-:Y:S05]  /*9e30*/  BRA `(.L_x_171) ;  /* 0xffffffa800bc7947 */ /* 0x000fea000383ffff */
.L_x_83:
[----:B------:R-:W-:Y:S07]  /*9e40*/  MOV R5, UR21 ;  /* 0x0000001500057c02 */ /* 0x000fee0008000f00 */
.L_x_172:
[----:B-1----:R1:W2:Y:S02]  /*9e50*/  SYNCS.PHASECHK.TRANS64.TRYWAIT P0, [R5+URZ+0x78], R4 ;  /* 0x00007804050075a7 */ /* 0x0022a400080011ff */
[----:B--2---:R-:W-:Y:S05]  /*9e60*/  @!P0 NANOSLEEP.SYNCS 0x989680 ;  /* 0x009896800000895d */ /* 0x004fea0003900000 */
[----:B------:R-:W2:Y:S02]  /*9e70*/  @!P0 SYNCS.PHASECHK.TRANS64 P0, [R5+URZ+0x78], R4 ;  /* 0x00007804050085a7 */ /* 0x000ea400080010ff */
[----:B--2---:R-:W-:Y:S05]  /*9e80*/  @!P0 BRA `(.L_x_172) ;  /* 0xfffffffc00f08947 */ /* 0x004fea000383ffff */
[----:B------:R-:W-:Y:S05]  /*9e90*/  BRA `(.L_x_173) ;  /* 0xffffffa800f47947 */ /* 0x000fea000383ffff */
.L_x_84:
[----:B-1----:R-:W-:Y:S07]  /*9ea0*/  MOV R5, UR21 ;  /* 0x0000001500057c02 */ /* 0x002fee0008000f00 */
.L_x_174:
[----:B-1----:R1:W2:Y:S02]  /*9eb0*/  SYNCS.PHASECHK.TRANS64.TRYWAIT P0, [R5+URZ+0x80], R4 ;  /* 0x00008004050075a7 */ /* 0x0022a400080011ff */
[----:B--2---:R-:W-:Y:S05]  /*9ec0*/  @!P0 NANOSLEEP.SYNCS 0x989680 ;  /* 0x009896800000895d */ /* 0x004fea0003900000 */
[----:B------:R-:W2:Y:S02]  /*9ed0*/  @!P0 SYNCS.PHASECHK.TRANS64 P0, [R5+URZ+0x80], R4 ;  /* 0x00008004050085a7 */ /* 0x000ea400080010ff */
[----:B--2---:R-:W-:Y:S05]  /*9ee0*/  @!P0 BRA `(.L_x_174) ;  /* 0xfffffffc00f08947 */ /* 0x004fea000383ffff */
[----:B------:R-:W-:Y:S05]  /*9ef0*/  BRA `(.L_x_175) ;  /* 0xffffffac00387947 */ /* 0x000fea000383ffff */
.L_x_85:
[----:B-1----:R-:W-:Y:S07]  /*9f00*/  MOV R5, UR21 ;  /* 0x0000001500057c02 */ /* 0x002fee0008000f00 */
.L_x_176:
[----:B-1----:R1:W2:Y:S02]  /*9f10*/  SYNCS.PHASECHK.TRANS64.TRYWAIT P0, [R5+URZ+0x88], R4 ;  /* 0x00008804050075a7 */ /* 0x0022a400080011ff */
[----:B--2---:R-:W-:Y:S05]  /*9f20*/  @!P0 NANOSLEEP.SYNCS 0x989680 ;  /* 0x009896800000895d */ /* 0x004fea0003900000 */
[----:B------:R-:W2:Y:S02]  /*9f30*/  @!P0 SYNCS.PHASECHK.TRANS64 P0, [R5+URZ+0x88], R4 ;  /* 0x00008804050085a7 */ /* 0x000ea400080010ff */
[----:B--2---:R-:W-:Y:S05]  /*9f40*/  @!P0 BRA `(.L_x_176) ;  /* 0xfffffffc00f08947 */ /* 0x004fea000383ffff */
[----:B------:R-:W-:Y:S05]  /*9f50*/  BRA `(.L_x_177) ;  /* 0xffffffac00807947 */ /* 0x000fea000383ffff */
.L_x_87:
[----:B------:R-:W-:-:S07]  /*9f60*/  MOV R0, UR21 ;  /* 0x0000001500007c02 */ /* 0x000fce0008000f00 */
.L_x_178:
[----:B-1----:R1:W2:Y:S02]  /*9f70*/  SYNCS.PHASECHK.TRANS64.TRYWAIT P0, [R0+URZ+0x70], R3 ;  /* 0x00007003000075a7 */ /* 0x0022a400080011ff */
[----:B--2---:R-:W-:Y:S05]  /*9f80*/  @!P0 NANOSLEEP.SYNCS 0x989680 ;  /* 0x009896800000895d */ /* 0x004fea0003900000 */
[----:B------:R-:W2:Y:S02]  /*9f90*/  @!P0 SYNCS.PHASECHK.TRANS64 P0, [R0+URZ+0x70], R3 ;  /* 0x00007003000085a7 */ /* 0x000ea400080010ff */
[----:B--2---:R-:W-:Y:S05]  /*9fa0*/  @!P0 BRA `(.L_x_178) ;  /* 0xfffffffc00f08947 */ /* 0x004fea000383ffff */
[----:B------:R-:W-:Y:S05]  /*9fb0*/  BRA `(.L_x_179) ;  /* 0xffffffac00f87947 */ /* 0x000fea000383ffff */
.L_x_88:
[----:B-1----:R-:W-:-:S07]  /*9fc0*/  MOV R0, UR21 ;  /* 0x0000001500007c02 */ /* 0x002fce0008000f00 */
.L_x_180:
[----:B-1----:R1:W2:Y:S02]  /*9fd0*/  SYNCS.PHASECHK.TRANS64.TRYWAIT P0, [R0+URZ+0x78], R3 ;  /* 0x00007803000075a7 */ /* 0x0022a400080011ff */
[----:B--2---:R-:W-:Y:S05]  /*9fe0*/  @!P0 NANOSLEEP.SYNCS 0x989680 ;  /* 0x009896800000895d */ /* 0x004fea0003900000 */
[----:B------:R-:W2:Y:S02]  /*9ff0*/  @!P0 SYNCS.PHASECHK.TRANS64 P0, [R0+URZ+0x78], R3 ;  /* 0x00007803000085a7 */ /* 0x000ea400080010ff */
[----:B--2---:R-:W-:Y:S05]  /*a000*/  @!P0 BRA `(.L_x_180) ;  /* 0xfffffffc00f08947 */ /* 0x004fea000383ffff */
[----:B------:R-:W-:Y:S05]  /*a010*/  BRA `(.L_x_181) ;  /* 0xffffffac00e87947 */ /* 0x000fea000383ffff */
.L_x_89:
[----:B-1----:R-:W-:-:S07]  /*a020*/  MOV R0, UR21 ;  /* 0x0000001500007c02 */ /* 0x002fce0008000f00 */
.L_x_182:
[----:B-1----:R1:W2:Y:S02]  /*a030*/  SYNCS.PHASECHK.TRANS64.TRYWAIT P0, [R0+URZ+0x80], R3 ;  /* 0x00008003000075a7 */ /* 0x0022a400080011ff */
[----:B--2---:R-:W-:Y:S05]  /*a040*/  @!P0 NANOSLEEP.SYNCS 0x989680 ;  /* 0x009896800000895d */ /* 0x004fea0003900000 */
[----:B------:R-:W2:Y:S02]  /*a050*/  @!P0 SYNCS.PHASECHK.TRANS64 P0, [R0+URZ+0x80], R3 ;  /* 0x00008003000085a7 */ /* 0x000ea400080010ff */
[----:B--2---:R-:W-:Y:S05]  /*a060*/  @!P0 BRA `(.L_x_182) ;  /* 0xfffffffc00f08947 */ /* 0x004fea000383ffff */
[----:B------:R-:W-:Y:S05]  /*a070*/  BRA `(.L_x_183) ;  /* 0xffffffac00d87947 */ /* 0x000fea000383ffff */
.L_x_91:
[----:B-1----:R1:W2:Y:S02]  /*a080*/  SYNCS.PHASECHK.TRANS64.TRYWAIT P0, [R3+URZ+0xa0], R0 ;  /* 0x0000a000030075a7 */ /* 0x0022a400080011ff */
[----:B--2---:R-:W-:Y:S05]  /*a090*/  @!P0 NANOSLEEP.SYNCS 0x989680 ;  /* 0x009896800000895d */ /* 0x004fea0003900000 */
[----:B------:R-:W2:Y:S02]  /*a0a0*/  @!P0 SYNCS.PHASECHK.TRANS64 P0, [R3+URZ+0xa0], R0 ;  /* 0x0000a000030085a7 */ /* 0x000ea400080010ff */
[----:B--2---:R-:W-:Y:S05]  /*a0b0*/  @!P0 BRA `(.L_x_91) ;  /* 0xfffffffc00f08947 */ /* 0x004fea000383ffff */
[----:B------:R-:W-:Y:S05]  /*a0c0*/  BRA `(.L_x_184) ;  /* 0xffffffb000a47947 */ /* 0x000fea000383ffff */
.L_x_102:
[----:B-1----:R-:W-:Y:S04]  /*a0d0*/  MOV R0, UR44 ;  /* 0x0000002c00007c02 */ /* 0x002fe80008000f00 */
[----:B------:R1:W2:Y:S03]  /*a0e0*/  SYNCS.PHASECHK.TRANS64.TRYWAIT P1, [R0+URZ+0x50], R5 ;  /* 0x00005005000075a7 */ /* 0x0002a600080211ff */
[----:B--2---:R-:W-:Y:S05]  /*a0f0*/  @!P1 NANOSLEEP.SYNCS 0x989680 ;  /* 0x009896800000995d */ /* 0x004fea0003900000 */
[----:B------:R-:W2:Y:S02]  /*a100*/  @!P1 SYNCS.PHASECHK.TRANS64 P1, [R0+URZ+0x50], R5 ;  /* 0x00005005000095a7 */ /* 0x000ea400080210ff */
[----:B--2---:R-:W-:Y:S05]  /*a110*/  @!P1 BRA `(.L_x_102) ;  /* 0xfffffffc00ec9947 */ /* 0x004fea000383ffff */
[----:B------:R-:W-:Y:S05]  /*a120*/  BRA `(.L_x_101) ;  /* 0xffffffc000387947 */ /* 0x000fea000383ffff */
.L_x_104:
[----:B-1----:R1:W4:Y:S02]  /*a130*/  SYNCS.PHASECHK.TRANS64.TRYWAIT P0, [R98+URZ+0xc0], R3 ;  /* 0x0000c003620075a7 */ /* 0x00232400080011ff */
[----:B----4-:R-:W-:Y:S05]  /*a140*/  @!P0 NANOSLEEP.SYNCS 0x989680 ;  /* 0x009896800000895d */ /* 0x010fea0003900000 */
[----:B------:R-:W4:Y:S02]  /*a150*/  @!P0 SYNCS.PHASECHK.TRANS64 P0, [R98+URZ+0xc0], R3 ;  /* 0x0000c003620085a7 */ /* 0x000f2400080010ff */
[----:B----4-:R-:W-:Y:S05]  /*a160*/  @!P0 BRA `(.L_x_104) ;  /* 0xfffffffc00f08947 */ /* 0x010fea000383ffff */
[----:B------:R-:W-:Y:S05]  /*a170*/  BRA `(.L_x_103) ;  /* 0xffffffc000647947 */ /* 0x000fea000383ffff */
.L_x_113:
[----:B--2---:R2:W3:Y:S02]  /*a180*/  SYNCS.PHASECHK.TRANS64.TRYWAIT P0, [R3+URZ+0x50], R0 ;  /* 0x00005000030075a7 */ /* 0x0044e400080011ff */
[----:B---3--:R-:W-:Y:S05]  /*a190*/  @!P0 NANOSLEEP.SYNCS 0x989680 ;  /* 0x009896800000895d */ /* 0x008fea0003900000 */
[----:B------:R-:W3:Y:S02]  /*a1a0*/  @!P0 SYNCS.PHASECHK.TRANS64 P0, [R3+URZ+0x50], R0 ;  /* 0x00005000030085a7 */ /* 0x000ee400080010ff */
[----:B---3--:R-:W-:Y:S05]  /*a1b0*/  @!P0 BRA `(.L_x_113) ;  /* 0xfffffffc00f08947 */ /* 0x008fea000383ffff */
[----:B------:R-:W-:Y:S05]  /*a1c0*/  BRA `(.L_x_112) ;  /* 0xffffffcc00487947 */ /* 0x000fea000383ffff */
.L_x_121:
[----:B-1----:R1:W3:Y:S02]  /*a1d0*/  SYNCS.PHASECHK.TRANS64.TRYWAIT P0, [R63+URZ+0x50], R4 ;  /* 0x000050043f0075a7 */ /* 0x0022e400080011ff */
[----:B---3--:R-:W-:Y:S05]  /*a1e0*/  @!P0 NANOSLEEP.SYNCS 0x989680 ;  /* 0x009896800000895d */ /* 0x008fea0003900000 */
[----:B------:R-:W3:Y:S02]  /*a1f0*/  @!P0 SYNCS.PHASECHK.TRANS64 P0, [R63+URZ+0x50], R4 ;  /* 0x000050043f0085a7 */ /* 0x000ee400080010ff */
[----:B---3--:R-:W-:Y:S05]  /*a200*/  @!P0 BRA `(.L_x_121) ;  /* 0xfffffffc00f08947 */ /* 0x008fea000383ffff */
[----:B------:R-:W-:Y:S05]  /*a210*/  BRA `(.L_x_120) ;  /* 0xffffffd800507947 */ /* 0x000fea000383ffff */
.L_x_129:
[----:B-1----:R1:W3:Y:S02]  /*a220*/  SYNCS.PHASECHK.TRANS64.TRYWAIT P0, [R108+URZ+0x50], R3 ;  /* 0x000050036c0075a7 */ /* 0x0022e400080011ff */
[----:B---3--:R-:W-:Y:S05]  /*a230*/  @!P0 NANOSLEEP.SYNCS 0x989680 ;  /* 0x009896800000895d */ /* 0x008fea0003900000 */
[----:B------:R-:W3:Y:S02]  /*a240*/  @!P0 SYNCS.PHASECHK.TRANS64 P0, [R108+URZ+0x50], R3 ;  /* 0x000050036c0085a7 */ /* 0x000ee400080010ff */
[----:B---3--:R-:W-:Y:S05]  /*a250*/  @!P0 BRA `(.L_x_129) ;  /* 0xfffffffc00f08947 */ /* 0x008fea000383ffff */
[----:B------:R-:W-:Y:S05]  /*a260*/  BRA `(.L_x_128) ;  /* 0xffffffe400547947 */ /* 0x000fea000383ffff */
        .weak           $__internal_0_$__cuda_sm10x_tcgen05_guardrail_trap_col_being_dealloced_not_returned_by_alloc
        .type           $__internal_0_$__cuda_sm10x_tcgen05_guardrail_trap_col_being_dealloced_not_returned_by_alloc,@function
        .size           $__internal_0_$__cuda_sm10x_tcgen05_guardrail_trap_col_being_dealloced_not_returned_by_alloc,($__internal_1_$__cuda_sm10x_tcgen05_guardrail_trap_phase_invalid_during_alloc - $__internal_0_$__cuda_sm10x_tcgen05_guardrail_trap_col_being_dealloced_not_returned_by_alloc)
$__internal_0_$__cuda_sm10x_tcgen05_guardrail_trap_col_being_dealloced_not_returned_by_alloc:
[----:B------:R-:W-:Y:S05]  /*a270*/  BPT.TRAP 0x1 ;  /* 0x000000040000795c */ /* 0x000fea0000300000 */
[----:B------:R-:W-:-:S04]  /*a280*/  HFMA2 R3, -RZ, RZ, 0, 0 ;  /* 0x00000000ff037431 */ /* 0x000fc800000001ff */
[----:B------:R-:W-:Y:S05]  /*a290*/  RET.REL.NODEC R2 `(_ZN7cutlass13device_kernelINS_4gemm6kernel13GemmUniversalIN4cute5tupleIJiiiiEEENS1_10collective13CollectiveMmaINS1_35MainloopSm100TmaUmmaWarpSpecializedILi5ELi2ELi4ENS5_IJNS4_1CILi2EEENSA_ILi1EEESC_EEEEENS5_IJNSA_ILi64EEENSA_ILi256EEENSA_ILi32EEEEEENS_6half_tENS5_IJlSC_lEEESJ_SK_NS4_8TiledMMAINS4_8MMA_AtomIJNS4_20SM100_MMA_F16BF16_SSISJ_SJ_fLi64ELi256ELNS4_4UMMA5MajorE0ELSP_0ELNSO_7ScaleInE0ELSQ_0EEEEEENS4_6LayoutINS5_IJSC_SC_SC_EEENS5_IJNSA_ILi0EEESV_SV_EEEEENS5_IJNS4_10UnderscoreESY_SY_EEEEENS4_13SM90_TMA_LOADENS4_14ComposedLayoutINS4_7SwizzleILi2ELi4ELi3EEENS4_18smem_ptr_flag_bitsILi16EEENST_INS5_IJNSA_ILi8EEESH_EEENS5_IJSH_SC_EEEEEEEvNS4_8identityENS4_23SM90_TMA_LOAD_MULTICASTES1B_vS1C_EENS_8epilogue10collective18CollectiveEpilogueINS1F_23Sm100TmaWarpSpecializedILi4ELi2ELi32ELb1ELb0EEEJSI_NS5_IJNST_ISF_SC_EES1K_EEESJ_SK_SJ_SK_NS1F_6fusion15FusionCallbacksIS1J_NS1M_17LinearCombinationISJ_fSJ_fLNS_15FloatRoundStyleE2EEESI_S1L_JEEENS4_5SM1004TMEM4LOAD26SM100_TMEM_LOAD_16dp256b8xES11_NS12_INS13_ILi3ELi4ELi3EEES16_NST_INS5_IJS17_SF_EEENS5_IJSF_SC_EEEEEEENS4_17SM75_U32x4_LDSM_NENS4_14SM90_TMA_STOREES20_NS4_17SM90_U32x4_STSM_NENS4_39AutoVectorizingCopyWithAssumedAlignmentILi128EEEEEEvvEEEEvNT_6ParamsE) ;  /* 0xffffff5c02587950 */ /* 0x000fea0003c3ffff */
        .weak           $__internal_1_$__cuda_sm10x_tcgen05_guardrail_trap_phase_invalid_during_alloc
        .type           $__internal_1_$__cuda_sm10x_tcgen05_guardrail_trap_phase_invalid_during_alloc,@function
        .size           $__internal_1_$__cuda_sm10x_tcgen05_guardrail_trap_phase_invalid_during_alloc,($__internal_2_$__cuda_sm10x_tcgen05_guardrail_trap_unallocated_columns_being_dealloced - $__internal_1_$__cuda_sm10x_tcgen05_guardrail_trap_phase_invalid_during_alloc)
$__internal_1_$__cuda_sm10x_tcgen05_guardrail_trap_phase_invalid_during_alloc:
[----:B------:R-:W-:Y:S05]  /*a2a0*/  BPT.TRAP 0x1 ;  /* 0x000000040000795c */ /* 0x000fea0000300000 */
[----:B------:R-:W-:-:S04]  /*a2b0*/  MOV R5, 0x0 ;  /* 0x0000000000057802 */ /* 0x000fc80000000f00 */
[----:B------:R-:W-:Y:S05]  /*a2c0*/  RET.REL.NODEC R4 `(_ZN7cutlass13device_kernelINS_4gemm6kernel13GemmUniversalIN4cute5tupleIJiiiiEEENS1_10collective13CollectiveMmaINS1_35MainloopSm100TmaUmmaWarpSpecializedILi5ELi2ELi4ENS5_IJNS4_1CILi2EEENSA_ILi1EEESC_EEEEENS5_IJNSA_ILi64EEENSA_ILi256EEENSA_ILi32EEEEEENS_6half_tENS5_IJlSC_lEEESJ_SK_NS4_8TiledMMAINS4_8MMA_AtomIJNS4_20SM100_MMA_F16BF16_SSISJ_SJ_fLi64ELi256ELNS4_4UMMA5MajorE0ELSP_0ELNSO_7ScaleInE0ELSQ_0EEEEEENS4_6LayoutINS5_IJSC_SC_SC_EEENS5_IJNSA_ILi0EEESV_SV_EEEEENS5_IJNS4_10UnderscoreESY_SY_EEEEENS4_13SM90_TMA_LOADENS4_14ComposedLayoutINS4_7SwizzleILi2ELi4ELi3EEENS4_18smem_ptr_flag_bitsILi16EEENST_INS5_IJNSA_ILi8EEESH_EEENS5_IJSH_SC_EEEEEEEvNS4_8identityENS4_23SM90_TMA_LOAD_MULTICASTES1B_vS1C_EENS_8epilogue10collective18CollectiveEpilogueINS1F_23Sm100TmaWarpSpecializedILi4ELi2ELi32ELb1ELb0EEEJSI_NS5_IJNST_ISF_SC_EES1K_EEESJ_SK_SJ_SK_NS1F_6fusion15FusionCallbacksIS1J_NS1M_17LinearCombinationISJ_fSJ_fLNS_15FloatRoundStyleE2EEESI_S1L_JEEENS4_5SM1004TMEM4LOAD26SM100_TMEM_LOAD_16dp256b8xES11_NS12_INS13_ILi3ELi4ELi3EEES16_NST_INS5_IJS17_SF_EEENS5_IJSF_SC_EEEEEEENS4_17SM75_U32x4_LDSM_NENS4_14SM90_TMA_STOREES20_NS4_17SM90_U32x4_STSM_NENS4_39AutoVectorizingCopyWithAssumedAlignmentILi128EEEEEEvvEEEEvNT_6ParamsE) ;  /* 0xffffff5c044c7950 */ /* 0x000fea0003c3ffff */
        .weak           $__internal_2_$__cuda_sm10x_tcgen05_guardrail_trap_unallocated_columns_being_dealloced
        .type           $__internal_2_$__cuda_sm10x_tcgen05_guardrail_trap_unallocated_columns_being_dealloced,@function
        .size           $__internal_2_$__cuda_sm10x_tcgen05_guardrail_trap_unallocated_columns_being_dealloced,(.L_x_186 - $__internal_2_$__cuda_sm10x_tcgen05_guardrail_trap_unallocated_columns_being_dealloced)
$__internal_2_$__cuda_sm10x_tcgen05_guardrail_trap_unallocated_columns_being_dealloced:
[----:B------:R-:W-:Y:S05]  /*a2d0*/  BPT.TRAP 0x1 ;  /* 0x000000040000795c */ /* 0x000fea0000300000 */
[----:B------:R-:W-:-:S04]  /*a2e0*/  HFMA2 R3, -RZ, RZ, 0, 0 ;  /* 0x00000000ff037431 */ /* 0x000fc800000001ff */
[----:B------:R-:W-:Y:S05]  /*a2f0*/  RET.REL.NODEC R2 `(_ZN7cutlass13device_kernelINS_4gemm6kernel13GemmUniversalIN4cute5tupleIJiiiiEEENS1_10collective13CollectiveMmaINS1_35MainloopSm100TmaUmmaWarpSpecializedILi5ELi2ELi4ENS5_IJNS4_1CILi2EEENSA_ILi1EEESC_EEEEENS5_IJNSA_ILi64EEENSA_ILi256EEENSA_ILi32EEEEEENS_6half_tENS5_IJlSC_lEEESJ_SK_NS4_8TiledMMAINS4_8MMA_AtomIJNS4_20SM100_MMA_F16BF16_SSISJ_SJ_fLi64ELi256ELNS4_4UMMA5MajorE0ELSP_0ELNSO_7ScaleInE0ELSQ_0EEEEEENS4_6LayoutINS5_IJSC_SC_SC_EEENS5_IJNSA_ILi0EEESV_SV_EEEEENS5_IJNS4_10UnderscoreESY_SY_EEEEENS4_13SM90_TMA_LOADENS4_14ComposedLayoutINS4_7SwizzleILi2ELi4ELi3EEENS4_18smem_ptr_flag_bitsILi16EEENST_INS5_IJNSA_ILi8EEESH_EEENS5_IJSH_SC_EEEEEEEvNS4_8identityENS4_23SM90_TMA_LOAD_MULTICASTES1B_vS1C_EENS_8epilogue10collective18CollectiveEpilogueINS1F_23Sm100TmaWarpSpecializedILi4ELi2ELi32ELb1ELb0EEEJSI_NS5_IJNST_ISF_SC_EES1K_EEESJ_SK_SJ_SK_NS1F_6fusion15FusionCallbacksIS1J_NS1M_17LinearCombinationISJ_fSJ_fLNS_15FloatRoundStyleE2EEESI_S1L_JEEENS4_5SM1004TMEM4LOAD26SM100_TMEM_LOAD_16dp256b8xES11_NS12_INS13_ILi3ELi4ELi3EEES16_NST_INS5_IJS17_SF_EEENS5_IJSF_SC_EEEEEEENS4_17SM75_U32x4_LDSM_NENS4_14SM90_TMA_STOREES20_NS4_17SM90_U32x4_STSM_NENS4_39AutoVectorizingCopyWithAssumedAlignmentILi128EEEEEEvvEEEEvNT_6ParamsE) ;  /* 0xffffff5c02407950 */ /* 0x000fea0003c3ffff */
.L_x_185:
[----:B------:R-:W-:-:S00]  /*a300*/  BRA `(.L_x_185) ;  /* 0xfffffffc00fc7947 */ /* 0x000fc0000383ffff */
[----:B------:R-:W-:-:S00]  /*a310*/  NOP ;  /* 0x0000000000007918 */ /* 0x000fc00000000000 */
        /* <DEDUP_REMOVED lines=14> */
.L_x_186:


//--------------------- .nv.global.init           --------------------------
	.section	.nv.global.init,"aw",@progbits
.nv.global.init:
	.type		$str$27,@object
	.size		$str$27,($str$28 - $str$27)
$str$27:
        /*0000*/ 	.byte	0x28, 0x61, 0x64, 0x64, 0x72, 0x65, 0x73, 0x73, 0x20, 0x26, 0x20, 0x6d, 0x61, 0x73, 0x6b, 0x29
        /*0010*/ 	.byte	0x20, 0x3d, 0x3d, 0x20, 0x30, 0x00
	.type		$str$28,@object
	.size		$str$28,($str$26 - $str$28)
$str$28:
        /*0016*/ 	.byte	0x2f, 0x74, 0x6d, 0x70, 0x2f, 0x63, 0x75, 0x74, 0x6c, 0x61, 0x73, 0x73, 0x5f, 0x73, 0x77, 0x65
        /*0026*/ 	.byte	0x65, 0x70, 0x5f, 0x73, 0x72, 0x63, 0x2f, 0x69, 0x6e, 0x63, 0x6c, 0x75, 0x64, 0x65, 0x2f, 0x63
        /*0036*/ 	.byte	0x75, 0x74, 0x65, 0x2f, 0x70, 0x6f, 0x69, 0x6e, 0x74, 0x65, 0x72, 0x5f, 0x66, 0x6c, 0x61, 0x67
        /*0046*/ 	.byte	0x67, 0x65, 0x64, 0x2e, 0x68, 0x70, 0x70, 0x00
	.type		$str$26,@object
	.size		$str$26,($str$25 - $str$26)
$str$26:
        /*004e*/ 	.byte	0x2f, 0x74, 0x6d, 0x70, 0x2f, 0x63, 0x75, 0x74, 0x6c, 0x61, 0x73, 0x73, 0x5f, 0x73, 0x77, 0x65
        /*005e*/ 	.byte	0x65, 0x70, 0x5f, 0x73, 0x72, 0x63, 0x2f, 0x69, 0x6e, 0x63, 0x6c, 0x75, 0x64, 0x65, 0x2f, 0x63
        /*006e*/ 	.byte	0x75, 0x74, 0x65, 0x2f, 0x61, 0x74, 0x6f, 0x6d, 0x2f, 0x63, 0x6f, 0x70, 0x79, 0x5f, 0x74, 0x72
        /*007e*/ 	.byte	0x61, 0x69, 0x74, 0x73, 0x5f, 0x73, 0x6d, 0x31, 0x30, 0x30, 0x2e, 0x68, 0x70, 0x70, 0x00
	.type		$str$25,@object
	.size		$str$25,(__unnamed_1 - $str$25)
$str$25:
        /*008d*/ 	.byte	0x28, 0x28, 0x75, 0x69, 0x6e, 0x74, 0x33, 0x32, 0x5f, 0x74, 0x28, 0x74, 0x68, 0x72, 0x65, 0x61
        /*009d*/ 	.byte	0x64, 0x49, 0x64, 0x78, 0x2e, 0x78, 0x29, 0x20, 0x2f, 0x20, 0x33, 0x32, 0x29, 0x20, 0x25, 0x20
        /*00ad*/ 	.byte	0x34, 0x29, 0x20, 0x3d, 0x3d, 0x20, 0x28, 0x28, 0x28, 0x74, 0x6d, 0x65, 0x6d, 0x5f, 0x61, 0x64
        /*00bd*/ 	.byte	0x64, 0x72, 0x20, 0x3e, 0x3e, 0x20, 0x31, 0x36, 0x29, 0x20, 0x2f, 0x20, 0x33, 0x32, 0x29, 0x20
        /*00cd*/ 	.byte	0x25, 0x20, 0x34, 0x29, 0x00
	.type		__unnamed_1,@object
	.size		__unnamed_1,(__unnamed_2 - __unnamed_1)
__unnamed_1:
        /*00d2*/ 	.byte	0x61, 0x75, 0x74, 0x6f, 0x20, 0x63, 0x75, 0x74, 0x65, 0x3a, 0x3a, 0x61, 0x73, 0x5f, 0x70, 0x6f
        /* <DEDUP_REMOVED lines=24> */
        /*0262*/ 	.byte	0x3e, 0x3e, 0x3e, 0x5d, 0x00
	.type		__unnamed_2,@object
	.size		__unnamed_2,(.L_2 - __unnamed_2)
__unnamed_2:
        /* <DEDUP_REMOVED lines=46> */
        /*0547*/ 	.byte	0x75, 0x74, 0x65, 0x3a, 0x3a, 0x43, 0x3c, 0x30, 0x3e, 0x3e, 0x3e, 0x3e, 0x5d, 0x00
.L_2:


//--------------------- .nv.shared._ZN7cutlass13device_kernelINS_4gemm6kernel13GemmUniversalIN4cute5tupleIJiiiiEEENS1_10collective13CollectiveMmaINS1_35MainloopSm100TmaUmmaWarpSpecializedILi5ELi2ELi4ENS5_IJNS4_1CILi2EEENSA_ILi1EEESC_EEEEENS5_IJNSA_ILi64EEENSA_ILi256EEENSA_ILi32EEEEEENS_6half_tENS5_IJlSC_lEEESJ_SK_NS4_8TiledMMAINS4_8MMA_AtomIJNS4_20SM100_MMA_F16BF16_SSISJ_SJ_fLi64ELi256ELNS4_4UMMA5MajorE0ELSP_0ELNSO_7ScaleInE0ELSQ_0EEEEEENS4_6LayoutINS5_IJSC_SC_SC_EEENS5_IJNSA_ILi0EEESV_SV_EEEEENS5_IJNS4_10UnderscoreESY_SY_EEEEENS4_13SM90_TMA_LOADENS4_14ComposedLayoutINS4_7SwizzleILi2ELi4ELi3EEENS4_18smem_ptr_flag_bitsILi16EEENST_INS5_IJNSA_ILi8EEESH_EEENS5_IJSH_SC_EEEEEEEvNS4_8identityENS4_23SM90_TMA_LOAD_MULTICASTES1B_vS1C_EENS_8epilogue10collective18CollectiveEpilogueINS1F_23Sm100TmaWarpSpecializedILi4ELi2ELi32ELb1ELb0EEEJSI_NS5_IJNST_ISF_SC_EES1K_EEESJ_SK_SJ_SK_NS1F_6fusion15FusionCallbacksIS1J_NS1M_17LinearCombinationISJ_fSJ_fLNS_15FloatRoundStyleE2EEESI_S1L_JEEENS4_5SM1004TMEM4LOAD26SM100_TMEM_LOAD_16dp256b8xES11_NS12_INS13_ILi3ELi4ELi3EEES16_NST_INS5_IJS17_SF_EEENS5_IJSF_SC_EEEEEEENS4_17SM75_U32x4_LDSM_NENS4_14SM90_TMA_STOREES20_NS4_17SM90_U32x4_STSM_NENS4_39AutoVectorizingCopyWithAssumedAlignmentILi128EEEEEEvvEEEEvNT_6ParamsE --------------------------
	.section	.nv.shared._ZN7cutlass13device_kernelINS_4gemm6kernel13GemmUniversalIN4cute5tupleIJiiiiEEENS1_10collective13CollectiveMmaINS1_35MainloopSm100TmaUmmaWarpSpecializedILi5ELi2ELi4ENS5_IJNS4_1CILi2EEENSA_ILi1EEESC_EEEEENS5_IJNSA_ILi64EEENSA_ILi256EEENSA_ILi32EEEEEENS_6half_tENS5_IJlSC_lEEESJ_SK_NS4_8TiledMMAINS4_8MMA_AtomIJNS4_20SM100_MMA_F16BF16_SSISJ_SJ_fLi64ELi256ELNS4_4UMMA5MajorE0ELSP_0ELNSO_7ScaleInE0ELSQ_0EEEEEENS4_6LayoutINS5_IJSC_SC_SC_EEENS5_IJNSA_ILi0EEESV_SV_EEEEENS5_IJNS4_10UnderscoreESY_SY_EEEEENS4_13SM90_TMA_LOADENS4_14ComposedLayoutINS4_7SwizzleILi2ELi4ELi3EEENS4_18smem_ptr_flag_bitsILi16EEENST_INS5_IJNSA_ILi8EEESH_EEENS5_IJSH_SC_EEEEEEEvNS4_8identityENS4_23SM90_TMA_LOAD_MULTICASTES1B_vS1C_EENS_8epilogue10collective18CollectiveEpilogueINS1F_23Sm100TmaWarpSpecializedILi4ELi2ELi32ELb1ELb0EEEJSI_NS5_IJNST_ISF_SC_EES1K_EEESJ_SK_SJ_SK_NS1F_6fusion15FusionCallbacksIS1J_NS1M_17LinearCombinationISJ_fSJ_fLNS_15FloatRoundStyleE2EEESI_S1L_JEEENS4_5SM1004TMEM4LOAD26SM100_TMEM_LOAD_16dp256b8xES11_NS12_INS13_ILi3ELi4ELi3EEES16_NST_INS5_IJS17_SF_EEENS5_IJSF_SC_EEEEEEENS4_17SM75_U32x4_LDSM_NENS4_14SM90_TMA_STOREES20_NS4_17SM90_U32x4_STSM_NENS4_39AutoVectorizingCopyWithAssumedAlignmentILi128EEEEEEvvEEEEvNT_6ParamsE,"aw",@nobits
	.sectionflags	@""
	.align	16
	.zero		1024


//--------------------- .nv.shared.reserved.0     --------------------------
	.section	.nv.shared.reserved.0,"aw",@nobits
	.weak		__nv_reservedSMEM_offset_0_alias
	.size		__nv_reservedSMEM_offset_0_alias, 0, 64
	.other		__nv_reservedSMEM_offset_0_alias,@"STO_CUDA_RESERVED_SHARED STV_DEFAULT"
__nv_reservedSMEM_offset_0_alias:
	.zero		0
.nv.shared.reserved.0:
	.zero		64
	.weak		__nv_reservedSMEM_tcgen05_partition
	.type		__nv_reservedSMEM_tcgen05_partition,@object
	.size		__nv_reservedSMEM_tcgen05_partition,(.L_0 - __nv_reservedSMEM_tcgen05_partition)
__nv_reservedSMEM_tcgen05_partition:
	.zero		32
.L_0:


//--------------------- .nv.global                --------------------------
	.section	.nv.global,"aw",@nobits
.nv.global:
	.type		_ZN39_INTERNAL_8b6add80_4_k_cu_14444714_78204cute1_E,@object
	.size		_ZN39_INTERNAL_8b6add80_4_k_cu_14444714_78204cute1_E,(_ZN39_INTERNAL_8b6add80_4_k_cu_14444714_78204cuda3std3__45__cpo6cbeginE - _ZN39_INTERNAL_8b6add80_4_k_cu_14444714_78204cute1_E)
_ZN39_INTERNAL_8b6add80_4_k_cu_14444714_78204cute1_E:
	.zero		1
	.type		_ZN39_INTERNAL_8b6add80_4_k_cu_14444714_78204cuda3std3__45__cpo6cbeginE,@object
	.size		_ZN39_INTERNAL_8b6add80_4_k_cu_14444714_78204cuda3std3__45__cpo6cbeginE,(_ZN39_INTERNAL_8b6add80_4_k_cu_14444714_78204cuda3std3__48in_placeE - _ZN39_INTERNAL_8b6add80_4_k_cu_14444714_78204cuda3std3__45__cpo6cbeginE)
_ZN39_INTERNAL_8b6add80_4_k_cu_14444714_78204cuda3std3__45__cpo6cbeginE:
	.zero		1
	.type		_ZN39_INTERNAL_8b6add80_4_k_cu_14444714_78204cuda3std3__48in_placeE,@object
	.size		_ZN39_INTERNAL_8b6add80_4_k_cu_14444714_78204cuda3std3__48in_placeE,(_ZN39_INTERNAL_8b6add80_4_k_cu_14444714_78204cuda3std6ranges3__45__cpo9iter_moveE - _ZN39_INTERNAL_8b6add80_4_k_cu_14444714_78204cuda3std3__48in_placeE)
_ZN39_INTERNAL_8b6add80_4_k_cu_14444714_78204cuda3std3__48in_placeE:
	.zero		1
	.type		_ZN39_INTERNAL_8b6add80_4_k_cu_14444714_78204cuda3std6ranges3__45__cpo9iter_moveE,@object
	.size		_ZN39_INTERNAL_8b6add80_4_k_cu_14444714_78204cuda3std6ranges3__45__cpo9iter_moveE,(_ZN39_INTERNAL_8b6add80_4_k_cu_14444714_78204cuda3std3__45__cpo5beginE - _ZN39_INTERNAL_8b6add80_4_k_cu_14444714_78204cuda3std6ranges3__45__cpo9iter_moveE)
_ZN39_INTERNAL_8b6add80_4_k_cu_14444714_78204cuda3std6ranges3__45__cpo9iter_moveE:
	.zero		1
	.type		_ZN39_INTERNAL_8b6add80_4_k_cu_14444714_78204cuda3std3__45__cpo5beginE,@object
	.size		_ZN39_INTERNAL_8b6add80_4_k_cu_14444714_78204cuda3std3__45__cpo5beginE,(_ZN39_INTERNAL_8b6add80_4_k_cu_14444714_78204cuda3std3__441_GLOBAL__N__8b6add80_4_k_cu_14444714_78206ignoreE - _ZN39_INTERNAL_8b6add80_4_k_cu_14444714_78204cuda3std3__45__cpo5beginE)
_ZN39_INTERNAL_8b6add80_4_k_cu_14444714_78204cuda3std3__45__cpo5beginE:
	.zero		1
	.type		_ZN39_INTERNAL_8b6add80_4_k_cu_14444714_78204cuda3std3__441_GLOBAL__N__8b6add80_4_k_cu_14444714_78206ignoreE,@object
	.size		_ZN39_INTERNAL_8b6add80_4_k_cu_14444714_78204cuda3std3__441_GLOBAL__N__8b6add80_4_k_cu_14444714_78206ignoreE,(_ZN39_INTERNAL_8b6add80_4_k_cu_14444714_78204cute7productE - _ZN39_INTERNAL_8b6add80_4_k_cu_14444714_78204cuda3std3__441_GLOBAL__N__8b6add80_4_k_cu_14444714_78206ignoreE)
_ZN39_INTERNAL_8b6add80_4_k_cu_14444714_78204cuda3std3__441_GLOBAL__N__8b6add80_4_k_cu_14444714_78206ignoreE:
	.zero		1
	.type		_ZN39_INTERNAL_8b6add80_4_k_cu_14444714_78204cute7productE,@object
	.size		_ZN39_INTERNAL_8b6add80_4_k_cu_14444714_78204cute7productE,(_ZN39_INTERNAL_8b6add80_4_k_cu_14444714_78204cuda3std3__45__cpo3endE - _ZN39_INTERNAL_8b6add80_4_k_cu_14444714_78204cute7productE)
_ZN39_INTERNAL_8b6add80_4_k_cu_14444714_78204cute7productE:
	.zero		1
	.type		_ZN39_INTERNAL_8b6add80_4_k_cu_14444714_78204cuda3std3__45__cpo3endE,@object
	.size		_ZN39_INTERNAL_8b6add80_4_k_cu_14444714_78204cuda3std3__45__cpo3endE,(_ZN39_INTERNAL_8b6add80_4_k_cu_14444714_78204cuda3std3__419piecewise_constructE - _ZN39_INTERNAL_8b6add80_4_k_cu_14444714_78204cuda3std3__45__cpo3endE)
_ZN39_INTERNAL_8b6add80_4_k_cu_14444714_78204cuda3std3__45__cpo3endE:
	.zero		1
	.type		_ZN39_INTERNAL_8b6add80_4_k_cu_14444714_78204cuda3std3__419piecewise_constructE,@object
	.size		_ZN39_INTERNAL_8b6add80_4_k_cu_14444714_78204cuda3std3__419piecewise_constructE,(_ZN39_INTERNAL_8b6add80_4_k_cu_14444714_78204cuda3std3__45__cpo4cendE - _ZN39_INTERNAL_8b6add80_4_k_cu_14444714_78204cuda3std3__419piecewise_constructE)
_ZN39_INTERNAL_8b6add80_4_k_cu_14444714_78204cuda3std3__419piecewise_constructE:
	.zero		1
	.type		_ZN39_INTERNAL_8b6add80_4_k_cu_14444714_78204cuda3std3__45__cpo4cendE,@object
	.size		_ZN39_INTERNAL_8b6add80_4_k_cu_14444714_78204cuda3std3__45__cpo4cendE,(_ZN39_INTERNAL_8b6add80_4_k_cu_14444714_78204cuda3std6ranges3__45__cpo4swapE - _ZN39_INTERNAL_8b6add80_4_k_cu_14444714_78204cuda3std3__45__cpo4cendE)
_ZN39_INTERNAL_8b6add80_4_k_cu_14444714_78204cuda3std3__45__cpo4cendE:
	.zero		1
	.type		_ZN39_INTERNAL_8b6add80_4_k_cu_14444714_78204cuda3std6ranges3__45__cpo4swapE,@object
	.size		_ZN39_INTERNAL_8b6add80_4_k_cu_14444714_78204cuda3std6ranges3__45__cpo4swapE,(.L_10 - _ZN39_INTERNAL_8b6add80_4_k_cu_14444714_78204cuda3std6ranges3__45__cpo4swapE)
_ZN39_INTERNAL_8b6add80_4_k_cu_14444714_78204cuda3std6ranges3__45__cpo4swapE:
	.zero		1
.L_10:


//--------------------- .nv.constant0._ZN7cutlass13device_kernelINS_4gemm6kernel13GemmUniversalIN4cute5tupleIJiiiiEEENS1_10collective13CollectiveMmaINS1_35MainloopSm100TmaUmmaWarpSpecializedILi5ELi2ELi4ENS5_IJNS4_1CILi2EEENSA_ILi1EEESC_EEEEENS5_IJNSA_ILi64EEENSA_ILi256EEENSA_ILi32EEEEEENS_6half_tENS5_IJlSC_lEEESJ_SK_NS4_8TiledMMAINS4_8MMA_AtomIJNS4_20SM100_MMA_F16BF16_SSISJ_SJ_fLi64ELi256ELNS4_4UMMA5MajorE0ELSP_0ELNSO_7ScaleInE0ELSQ_0EEEEEENS4_6LayoutINS5_IJSC_SC_SC_EEENS5_IJNSA_ILi0EEESV_SV_EEEEENS5_IJNS4_10UnderscoreESY_SY_EEEEENS4_13SM90_TMA_LOADENS4_14ComposedLayoutINS4_7SwizzleILi2ELi4ELi3EEENS4_18smem_ptr_flag_bitsILi16EEENST_INS5_IJNSA_ILi8EEESH_EEENS5_IJSH_SC_EEEEEEEvNS4_8identityENS4_23SM90_TMA_LOAD_MULTICASTES1B_vS1C_EENS_8epilogue10collective18CollectiveEpilogueINS1F_23Sm100TmaWarpSpecializedILi4ELi2ELi32ELb1ELb0EEEJSI_NS5_IJNST_ISF_SC_EES1K_EEESJ_SK_SJ_SK_NS1F_6fusion15FusionCallbacksIS1J_NS1M_17LinearCombinationISJ_fSJ_fLNS_15FloatRoundStyleE2EEESI_S1L_JEEENS4_5SM1004TMEM4LOAD26SM100_TMEM_LOAD_16dp256b8xES11_NS12_INS13_ILi3ELi4ELi3EEES16_NST_INS5_IJS17_SF_EEENS5_IJSF_SC_EEEEEEENS4_17SM75_U32x4_LDSM_NENS4_14SM90_TMA_STOREES20_NS4_17SM90_U32x4_STSM_NENS4_39AutoVectorizingCopyWithAssumedAlignmentILi128EEEEEEvvEEEEvNT_6ParamsE --------------------------
	.section	.nv.constant0._ZN7cutlass13device_kernelINS_4gemm6kernel13GemmUniversalIN4cute5tupleIJiiiiEEENS1_10collective13CollectiveMmaINS1_35MainloopSm100TmaUmmaWarpSpecializedILi5ELi2ELi4ENS5_IJNS4_1CILi2EEENSA_ILi1EEESC_EEEEENS5_IJNSA_ILi64EEENSA_ILi256EEENSA_ILi32EEEEEENS_6half_tENS5_IJlSC_lEEESJ_SK_NS4_8TiledMMAINS4_8MMA_AtomIJNS4_20SM100_MMA_F16BF16_SSISJ_SJ_fLi64ELi256ELNS4_4UMMA5MajorE0ELSP_0ELNSO_7ScaleInE0ELSQ_0EEEEEENS4_6LayoutINS5_IJSC_SC_SC_EEENS5_IJNSA_ILi0EEESV_SV_EEEEENS5_IJNS4_10UnderscoreESY_SY_EEEEENS4_13SM90_TMA_LOADENS4_14ComposedLayoutINS4_7SwizzleILi2ELi4ELi3EEENS4_18smem_ptr_flag_bitsILi16EEENST_INS5_IJNSA_ILi8EEESH_EEENS5_IJSH_SC_EEEEEEEvNS4_8identityENS4_23SM90_TMA_LOAD_MULTICASTES1B_vS1C_EENS_8epilogue10collective18CollectiveEpilogueINS1F_23Sm100TmaWarpSpecializedILi4ELi2ELi32ELb1ELb0EEEJSI_NS5_IJNST_ISF_SC_EES1K_EEESJ_SK_SJ_SK_NS1F_6fusion15FusionCallbacksIS1J_NS1M_17LinearCombinationISJ_fSJ_fLNS_15FloatRoundStyleE2EEESI_S1L_JEEENS4_5SM1004TMEM4LOAD26SM100_TMEM_LOAD_16dp256b8xES11_NS12_INS13_ILi3ELi4ELi3EEES16_NST_INS5_IJS17_SF_EEENS5_IJSF_SC_EEEEEEENS4_17SM75_U32x4_LDSM_NENS4_14SM90_TMA_STOREES20_NS4_17SM90_U32x4_STSM_NENS4_39AutoVectorizingCopyWithAssumedAlignmentILi128EEEEEEvvEEEEvNT_6ParamsE,"a",@progbits
	.sectionflags	@""
	.align	4
.nv.constant0._ZN7cutlass13device_kernelINS_4gemm6kernel13GemmUniversalIN4cute5tupleIJiiiiEEENS1_10collective13CollectiveMmaINS1_35MainloopSm100TmaUmmaWarpSpecializedILi5ELi2ELi4ENS5_IJNS4_1CILi2EEENSA_ILi1EEESC_EEEEENS5_IJNSA_ILi64EEENSA_ILi256EEENSA_ILi32EEEEEENS_6half_tENS5_IJlSC_lEEESJ_SK_NS4_8TiledMMAINS4_8MMA_AtomIJNS4_20SM100_MMA_F16BF16_SSISJ_SJ_fLi64ELi256ELNS4_4UMMA5MajorE0ELSP_0ELNSO_7ScaleInE0ELSQ_0EEEEEENS4_6LayoutINS5_IJSC_SC_SC_EEENS5_IJNSA_ILi0EEESV_SV_EEEEENS5_IJNS4_10UnderscoreESY_SY_EEEEENS4_13SM90_TMA_LOADENS4_14ComposedLayoutINS4_7SwizzleILi2ELi4ELi3EEENS4_18smem_ptr_flag_bitsILi16EEENST_INS5_IJNSA_ILi8EEESH_EEENS5_IJSH_SC_EEEEEEEvNS4_8identityENS4_23SM90_TMA_LOAD_MULTICASTES1B_vS1C_EENS_8epilogue10collective18CollectiveEpilogueINS1F_23Sm100TmaWarpSpecializedILi4ELi2ELi32ELb1ELb0EEEJSI_NS5_IJNST_ISF_SC_EES1K_EEESJ_SK_SJ_SK_NS1F_6fusion15FusionCallbacksIS1J_NS1M_17LinearCombinationISJ_fSJ_fLNS_15FloatRoundStyleE2EEESI_S1L_JEEENS4_5SM1004TMEM4LOAD26SM100_TMEM_LOAD_16dp256b8xES11_NS12_INS13_ILi3ELi4ELi3EEES16_NST_INS5_IJS17_SF_EEENS5_IJSF_SC_EEEEEEENS4_17SM75_U32x4_LDSM_NENS4_14SM90_TMA_STOREES20_NS4_17SM90_U32x4_STSM_NENS4_39AutoVectorizingCopyWithAssumedAlignmentILi128EEEEEEvvEEEEvNT_6ParamsE:
	.zero		2944


//--------------------- SYMBOLS --------------------------

	.type		.nv.reservedSmem.offset0,@object
	.size		.nv.reservedSmem.offset0,0x4
	.type		.nv.reservedSmem.cap,@object
	.size		.nv.reservedSmem.cap,0x4
	.type		__assertfail,@function
